//
// Generated by NVIDIA NVVM Compiler
//
// Compiler Build ID: CL-36424714
// Cuda compilation tools, release 13.0, V13.0.88
// Based on NVVM 20.0.0
//

.version 9.0
.target sm_100
.address_size 64

	// .globl	_Z6DBSCANv
.const .align 4 .u32 minpts = 5;
.const .align 8 .f64 eps = 0d3FB999999999999A;
.global .align 4 .b8 points[80000];
.global .align 4 .b8 pointState[40000];
.global .align 4 .b8 seedList[131072];
.global .align 4 .b8 curSeedLength[128];
.global .align 2 .b8 collisionMatrix[2048];
// _ZZ6DBSCANvE5leave has been demoted
// _ZZ6DBSCANvE5nhood has been demoted
// _ZZ6DBSCANvE10nhoodCount has been demoted
// _ZZ6DBSCANvE5point_$_0 has been demoted
// _ZZ6DBSCANvE5point_$_1 has been demoted
// _ZZ6DBSCANvE7pointID has been demoted

.visible .entry _Z6DBSCANv()
{
	.reg .pred 	%p<105>;
	.reg .b16 	%rs<13>;
	.reg .b32 	%r<107>;
	.reg .b32 	%f<137>;
	.reg .b64 	%rd<90>;
	.reg .b64 	%fd<3>;
	// demoted variable
	.shared .align 4 .u32 _ZZ6DBSCANvE5leave;
	// demoted variable
	.shared .align 4 .b8 _ZZ6DBSCANvE5nhood[4096];
	// demoted variable
	.shared .align 4 .u32 _ZZ6DBSCANvE10nhoodCount;
	// demoted variable
	.shared .align 4 .f32 _ZZ6DBSCANvE5point_$_0;
	// demoted variable
	.shared .align 4 .f32 _ZZ6DBSCANvE5point_$_1;
	// demoted variable
	.shared .align 4 .u32 _ZZ6DBSCANvE7pointID;
	mov.u32 	%r1, %ctaid.x;
	cvt.u64.u32 	%rd1, %r1;
	mul.wide.u32 	%rd17, %r1, 4;
	mov.u64 	%rd18, curSeedLength;
	add.s64 	%rd2, %rd18, %rd17;
	ld.global.u32 	%r2, [%rd2];
	mov.b32 	%r40, 0;
	st.shared.u32 	[_ZZ6DBSCANvE10nhoodCount], %r40;
	setp.eq.s32 	%p13, %r2, 0;
	@%p13 bra 	$L__BB0_100;
	shl.b64 	%rd19, %rd1, 12;
	mov.u64 	%rd20, seedList;
	add.s64 	%rd3, %rd20, %rd19;
	mul.wide.s32 	%rd21, %r2, 4;
	add.s64 	%rd22, %rd3, %rd21;
	ld.global.u32 	%r41, [%rd22+-4];
	st.shared.u32 	[_ZZ6DBSCANvE7pointID], %r41;
	mul.wide.s32 	%rd23, %r41, 8;
	mov.u64 	%rd24, points;
	add.s64 	%rd25, %rd24, %rd23;
	ld.global.f32 	%f16, [%rd25];
	st.shared.f32 	[_ZZ6DBSCANvE5point_$_0], %f16;
	ld.global.f32 	%f17, [%rd25+4];
	st.shared.f32 	[_ZZ6DBSCANvE5point_$_1], %f17;
	mov.b32 	%r42, 0;
	st.shared.u32 	[_ZZ6DBSCANvE5leave], %r42;
	bar.sync 	0;
	mov.u32 	%r3, %tid.x;
	setp.ne.s32 	%p14, %r3, 0;
	@%p14 bra 	$L__BB0_4;
	add.s32 	%r43, %r2, -1;
	st.global.u32 	[%rd2], %r43;
	ld.shared.u32 	%r44, [_ZZ6DBSCANvE7pointID];
	mul.wide.s32 	%rd26, %r44, 4;
	mov.u64 	%rd27, pointState;
	add.s64 	%rd28, %rd27, %rd26;
	ld.global.u32 	%r45, [%rd28];
	setp.eq.s32 	%p15, %r45, -1;
	@%p15 bra 	$L__BB0_4;
	mov.b32 	%r46, 1;
	st.shared.u32 	[_ZZ6DBSCANvE5leave], %r46;
$L__BB0_4:
	bar.sync 	0;
	ld.shared.u32 	%r47, [_ZZ6DBSCANvE5leave];
	setp.eq.s32 	%p16, %r47, 1;
	@%p16 bra 	$L__BB0_100;
	bar.sync 	0;
	ld.shared.f32 	%f1, [_ZZ6DBSCANvE5point_$_0];
	ld.shared.f32 	%f2, [_ZZ6DBSCANvE5point_$_1];
	ld.const.f64 	%fd1, [eps];
	ld.const.u32 	%r4, [minpts];
	shl.b64 	%rd29, %rd1, 6;
	mov.u64 	%rd30, collisionMatrix;
	add.s64 	%rd4, %rd30, %rd29;
	mad.lo.s64 	%rd5, %rd1, -62, %rd4;
	mul.wide.u32 	%rd31, %r3, 4;
	mov.u64 	%rd32, pointState;
	add.s64 	%rd89, %rd32, %rd31;
	mul.wide.u32 	%rd33, %r3, 8;
	add.s64 	%rd35, %rd33, %rd24;
	add.s64 	%rd88, %rd35, 4;
	mov.u32 	%r73, _ZZ6DBSCANvE5nhood;
	mov.u32 	%r101, %r3;
$L__BB0_6:
	mov.u32 	%r5, %r101;
	ld.global.f32 	%f19, [%rd88+-4];
	ld.global.f32 	%f3, [%rd88];
	sub.f32 	%f4, %f19, %f1;
	abs.f32 	%f5, %f4;
	setp.eq.f32 	%p17, %f4, 0f3F800000;
	mov.f32 	%f135, 0f3F800000;
	@%p17 bra 	$L__BB0_11;
	setp.num.f32 	%p18, %f5, %f5;
	@%p18 bra 	$L__BB0_9;
	mov.f32 	%f75, 0f40000000;
	add.rn.f32 	%f135, %f4, %f75;
	bra.uni 	$L__BB0_11;
$L__BB0_9:
	setp.lt.f32 	%p19, %f5, 0f00800000;
	mul.f32 	%f20, %f5, 0f4B800000;
	selp.f32 	%f21, %f20, %f5, %p19;
	mov.b32 	%r48, %f21;
	add.s32 	%r49, %r48, -1060439283;
	and.b32  	%r50, %r49, -8388608;
	sub.s32 	%r51, %r48, %r50;
	mov.b32 	%f22, %r51;
	cvt.rn.f32.s32 	%f23, %r50;
	selp.f32 	%f24, 0fC1C00000, 0f00000000, %p19;
	fma.rn.f32 	%f25, %f23, 0f34000000, %f24;
	add.f32 	%f26, %f22, 0fBF800000;
	add.f32 	%f27, %f22, 0f3F800000;
	rcp.approx.ftz.f32 	%f28, %f27;
	add.f32 	%f29, %f26, %f26;
	mul.f32 	%f30, %f29, %f28;
	mul.f32 	%f31, %f30, %f30;
	neg.f32 	%f32, %f30;
	sub.f32 	%f33, %f26, %f30;
	add.f32 	%f34, %f33, %f33;
	fma.rn.f32 	%f35, %f32, %f26, %f34;
	mul.rn.f32 	%f36, %f28, %f35;
	fma.rn.f32 	%f37, %f31, 0f3A2C32E4, 0f3B52E7DB;
	fma.rn.f32 	%f38, %f37, %f31, 0f3C93BB73;
	fma.rn.f32 	%f39, %f38, %f31, 0f3DF6384F;
	mul.rn.f32 	%f40, %f39, %f31;
	fma.rn.f32 	%f41, %f30, 0f3FB8AA3B, %f25;
	mul.f32 	%f42, %f40, 0f40400000;
	sub.f32 	%f43, %f25, %f41;
	fma.rn.f32 	%f44, %f30, 0f3FB8AA3B, %f43;
	fma.rn.f32 	%f45, %f36, 0f3FB8AA3B, %f44;
	fma.rn.f32 	%f46, %f30, 0f32A55E34, %f45;
	fma.rn.f32 	%f47, %f42, %f36, %f46;
	fma.rn.f32 	%f48, %f40, %f30, %f47;
	add.rn.f32 	%f49, %f41, %f48;
	mov.f32 	%f50, 0f40000000;
	mul.rn.f32 	%f51, %f49, %f50;
	cvt.rni.f32.f32 	%f52, %f51;
	sub.f32 	%f53, %f51, %f52;
	neg.f32 	%f54, %f51;
	fma.rn.f32 	%f55, %f49, 0f40000000, %f54;
	neg.f32 	%f56, %f41;
	add.rn.f32 	%f57, %f49, %f56;
	neg.f32 	%f58, %f57;
	add.rn.f32 	%f59, %f48, %f58;
	fma.rn.f32 	%f60, %f59, 0f40000000, %f55;
	add.f32 	%f61, %f53, %f60;
	setp.gt.f32 	%p20, %f52, 0f00000000;
	selp.b32 	%r52, 0, -2097152000, %p20;
	setp.neu.f32 	%p21, %f4, 0f00000000;
	setp.neu.f32 	%p22, %f5, 0f7F800000;
	setp.lt.f32 	%p23, %f51, 0f00000000;
	selp.f32 	%f62, 0f00000000, 0f7F800000, %p23;
	abs.f32 	%f63, %f51;
	setp.gt.f32 	%p24, %f63, 0f43180000;
	cvt.rzi.s32.f32 	%r53, %f52;
	shl.b32 	%r54, %r53, 23;
	sub.s32 	%r55, %r54, %r52;
	mov.b32 	%f64, %r55;
	add.s32 	%r56, %r52, 2130706432;
	mov.b32 	%f65, %r56;
	fma.rn.f32 	%f66, %f61, 0f391FCB8E, 0f3AAF85ED;
	fma.rn.f32 	%f67, %f66, %f61, 0f3C1D9856;
	fma.rn.f32 	%f68, %f67, %f61, 0f3D6357BB;
	fma.rn.f32 	%f69, %f68, %f61, 0f3E75FDEC;
	fma.rn.f32 	%f70, %f69, %f61, 0f3F317218;
	fma.rn.f32 	%f71, %f70, %f61, 0f3F800000;
	mul.f32 	%f72, %f71, %f65;
	mul.f32 	%f73, %f72, %f64;
	selp.f32 	%f135, %f62, %f73, %p24;
	and.pred  	%p25, %p21, %p22;
	@%p25 bra 	$L__BB0_11;
	add.f32 	%f74, %f4, %f4;
	mov.b32 	%r57, %f74;
	and.b32  	%r58, %r57, 2147483647;
	mov.b32 	%f135, %r58;
$L__BB0_11:
	sub.f32 	%f10, %f3, %f2;
	abs.f32 	%f11, %f10;
	setp.eq.f32 	%p26, %f10, 0f3F800000;
	mov.f32 	%f136, 0f3F800000;
	@%p26 bra 	$L__BB0_16;
	setp.num.f32 	%p27, %f11, %f11;
	@%p27 bra 	$L__BB0_14;
	mov.f32 	%f132, 0f40000000;
	add.rn.f32 	%f136, %f10, %f132;
	bra.uni 	$L__BB0_16;
$L__BB0_14:
	setp.lt.f32 	%p28, %f11, 0f00800000;
	mul.f32 	%f77, %f11, 0f4B800000;
	selp.f32 	%f78, %f77, %f11, %p28;
	mov.b32 	%r59, %f78;
	add.s32 	%r60, %r59, -1060439283;
	and.b32  	%r61, %r60, -8388608;
	sub.s32 	%r62, %r59, %r61;
	mov.b32 	%f79, %r62;
	cvt.rn.f32.s32 	%f80, %r61;
	selp.f32 	%f81, 0fC1C00000, 0f00000000, %p28;
	fma.rn.f32 	%f82, %f80, 0f34000000, %f81;
	add.f32 	%f83, %f79, 0fBF800000;
	add.f32 	%f84, %f79, 0f3F800000;
	rcp.approx.ftz.f32 	%f85, %f84;
	add.f32 	%f86, %f83, %f83;
	mul.f32 	%f87, %f86, %f85;
	mul.f32 	%f88, %f87, %f87;
	neg.f32 	%f89, %f87;
	sub.f32 	%f90, %f83, %f87;
	add.f32 	%f91, %f90, %f90;
	fma.rn.f32 	%f92, %f89, %f83, %f91;
	mul.rn.f32 	%f93, %f85, %f92;
	fma.rn.f32 	%f94, %f88, 0f3A2C32E4, 0f3B52E7DB;
	fma.rn.f32 	%f95, %f94, %f88, 0f3C93BB73;
	fma.rn.f32 	%f96, %f95, %f88, 0f3DF6384F;
	mul.rn.f32 	%f97, %f96, %f88;
	fma.rn.f32 	%f98, %f87, 0f3FB8AA3B, %f82;
	mul.f32 	%f99, %f97, 0f40400000;
	sub.f32 	%f100, %f82, %f98;
	fma.rn.f32 	%f101, %f87, 0f3FB8AA3B, %f100;
	fma.rn.f32 	%f102, %f93, 0f3FB8AA3B, %f101;
	fma.rn.f32 	%f103, %f87, 0f32A55E34, %f102;
	fma.rn.f32 	%f104, %f99, %f93, %f103;
	fma.rn.f32 	%f105, %f97, %f87, %f104;
	add.rn.f32 	%f106, %f98, %f105;
	mov.f32 	%f107, 0f40000000;
	mul.rn.f32 	%f108, %f106, %f107;
	cvt.rni.f32.f32 	%f109, %f108;
	sub.f32 	%f110, %f108, %f109;
	neg.f32 	%f111, %f108;
	fma.rn.f32 	%f112, %f106, 0f40000000, %f111;
	neg.f32 	%f113, %f98;
	add.rn.f32 	%f114, %f106, %f113;
	neg.f32 	%f115, %f114;
	add.rn.f32 	%f116, %f105, %f115;
	fma.rn.f32 	%f117, %f116, 0f40000000, %f112;
	add.f32 	%f118, %f110, %f117;
	setp.gt.f32 	%p29, %f109, 0f00000000;
	selp.b32 	%r63, 0, -2097152000, %p29;
	setp.neu.f32 	%p30, %f10, 0f00000000;
	setp.neu.f32 	%p31, %f11, 0f7F800000;
	setp.lt.f32 	%p32, %f108, 0f00000000;
	selp.f32 	%f119, 0f00000000, 0f7F800000, %p32;
	abs.f32 	%f120, %f108;
	setp.gt.f32 	%p33, %f120, 0f43180000;
	cvt.rzi.s32.f32 	%r64, %f109;
	shl.b32 	%r65, %r64, 23;
	sub.s32 	%r66, %r65, %r63;
	mov.b32 	%f121, %r66;
	add.s32 	%r67, %r63, 2130706432;
	mov.b32 	%f122, %r67;
	fma.rn.f32 	%f123, %f118, 0f391FCB8E, 0f3AAF85ED;
	fma.rn.f32 	%f124, %f123, %f118, 0f3C1D9856;
	fma.rn.f32 	%f125, %f124, %f118, 0f3D6357BB;
	fma.rn.f32 	%f126, %f125, %f118, 0f3E75FDEC;
	fma.rn.f32 	%f127, %f126, %f118, 0f3F317218;
	fma.rn.f32 	%f128, %f127, %f118, 0f3F800000;
	mul.f32 	%f129, %f128, %f122;
	mul.f32 	%f130, %f129, %f121;
	selp.f32 	%f136, %f119, %f130, %p33;
	and.pred  	%p34, %p30, %p31;
	@%p34 bra 	$L__BB0_16;
	add.f32 	%f131, %f10, %f10;
	mov.b32 	%r68, %f131;
	and.b32  	%r69, %r68, 2147483647;
	mov.b32 	%f136, %r69;
$L__BB0_16:
	add.f32 	%f133, %f135, %f136;
	sqrt.rn.f32 	%f134, %f133;
	cvt.f64.f32 	%fd2, %f134;
	setp.ltu.f64 	%p35, %fd1, %fd2;
	@%p35 bra 	$L__BB0_30;
	atom.shared.add.u32 	%r6, [_ZZ6DBSCANvE10nhoodCount], 1;
	ld.shared.u32 	%r70, [_ZZ6DBSCANvE10nhoodCount];
	setp.lt.s32 	%p36, %r70, %r4;
	@%p36 bra 	$L__BB0_29;
	atom.relaxed.global.cas.b32 	%r7, [%rd89], -1, %r1;
	mov.pred 	%p99, 0;
	setp.eq.s32 	%p38, %r7, -2;
	@%p38 bra 	$L__BB0_23;
	setp.ne.s32 	%p39, %r7, -1;
	@%p39 bra 	$L__BB0_22;
	atom.global.add.u32 	%r8, [%rd2], 1;
	setp.gt.s32 	%p40, %r8, 1023;
	@%p40 bra 	$L__BB0_30;
	mul.wide.s32 	%rd36, %r8, 4;
	add.s64 	%rd37, %rd3, %rd36;
	st.global.u32 	[%rd37], %r5;
	bra.uni 	$L__BB0_30;
$L__BB0_22:
	setp.ne.s32 	%p99, %r7, %r1;
$L__BB0_23:
	setp.gt.s32 	%p41, %r7, 31;
	not.pred 	%p42, %p99;
	or.pred  	%p43, %p41, %p42;
	@%p43 bra 	$L__BB0_27;
	setp.ge.s32 	%p45, %r7, %r1;
	@%p45 bra 	$L__BB0_26;
	mul.wide.s32 	%rd40, %r7, 64;
	add.s64 	%rd41, %rd5, %rd40;
	mov.b16 	%rs2, 1;
	st.global.u16 	[%rd41], %rs2;
	bra.uni 	$L__BB0_30;
$L__BB0_26:
	mul.wide.u32 	%rd38, %r7, 2;
	add.s64 	%rd39, %rd4, %rd38;
	mov.b16 	%rs1, 1;
	st.global.u16 	[%rd39], %rs1;
	bra.uni 	$L__BB0_30;
$L__BB0_27:
	setp.ne.s32 	%p44, %r7, -2;
	@%p44 bra 	$L__BB0_30;
	atom.relaxed.global.cas.b32 	%r71, [%rd89], -2, %r1;
	bra.uni 	$L__BB0_30;
$L__BB0_29:
	shl.b32 	%r72, %r6, 2;
	add.s32 	%r74, %r73, %r72;
	st.shared.u32 	[%r74], %r5;
$L__BB0_30:
	add.s32 	%r101, %r5, 128;
	add.s64 	%rd89, %rd89, 512;
	add.s64 	%rd88, %rd88, 1024;
	setp.lt.u32 	%p46, %r5, 9872;
	@%p46 bra 	$L__BB0_6;
	setp.ne.s32 	%p47, %r3, 0;
	bar.sync 	0;
	ld.shared.u32 	%r75, [_ZZ6DBSCANvE10nhoodCount];
	setp.le.s32 	%p48, %r75, %r4;
	or.pred  	%p49, %p47, %p48;
	@%p49 bra 	$L__BB0_33;
	st.shared.u32 	[_ZZ6DBSCANvE10nhoodCount], %r4;
$L__BB0_33:
	bar.sync 	0;
	ld.shared.u32 	%r10, [_ZZ6DBSCANvE10nhoodCount];
	setp.lt.s32 	%p50, %r10, %r4;
	@%p50 bra 	$L__BB0_96;
	ld.shared.u32 	%r77, [_ZZ6DBSCANvE7pointID];
	mul.wide.s32 	%rd42, %r77, 4;
	mov.u64 	%rd43, pointState;
	add.s64 	%rd44, %rd43, %rd42;
	st.global.u32 	[%rd44], %r1;
	setp.ge.s32 	%p51, %r3, %r10;
	@%p51 bra 	$L__BB0_97;
	add.s32 	%r78, %r3, 128;
	max.s32 	%r79, %r10, %r78;
	not.b32 	%r80, %r3;
	add.s32 	%r11, %r79, %r80;
	and.b32  	%r81, %r11, 384;
	setp.eq.s32 	%p52, %r81, 384;
	mov.u32 	%r106, %r3;
	@%p52 bra 	$L__BB0_49;
	shr.u32 	%r82, %r11, 7;
	add.s32 	%r83, %r82, 1;
	and.b32  	%r84, %r83, 3;
	shl.b32 	%r85, %r3, 2;
	add.s32 	%r103, %r73, %r85;
	neg.s32 	%r102, %r84;
	shl.b32 	%r87, %r83, 7;
	and.b32  	%r88, %r87, 384;
	add.s32 	%r106, %r3, %r88;
$L__BB0_37:
	.pragma "nounroll";
	ld.shared.u32 	%r17, [%r103];
	mul.wide.s32 	%rd45, %r17, 4;
	add.s64 	%rd12, %rd43, %rd45;
	atom.relaxed.global.cas.b32 	%r18, [%rd12], -1, %r1;
	mov.pred 	%p100, 0;
	setp.eq.s32 	%p54, %r18, -2;
	@%p54 bra 	$L__BB0_42;
	setp.ne.s32 	%p55, %r18, -1;
	@%p55 bra 	$L__BB0_41;
	atom.global.add.u32 	%r19, [%rd2], 1;
	setp.gt.s32 	%p56, %r19, 1023;
	@%p56 bra 	$L__BB0_48;
	mul.wide.s32 	%rd47, %r19, 4;
	add.s64 	%rd48, %rd3, %rd47;
	st.global.u32 	[%rd48], %r17;
	bra.uni 	$L__BB0_48;
$L__BB0_41:
	setp.ne.s32 	%p100, %r18, %r1;
$L__BB0_42:
	setp.lt.s32 	%p57, %r18, 32;
	and.pred  	%p58, %p57, %p100;
	@%p58 bra 	$L__BB0_45;
	setp.ne.s32 	%p59, %r18, -2;
	@%p59 bra 	$L__BB0_48;
	atom.relaxed.global.cas.b32 	%r89, [%rd12], -2, %r1;
	bra.uni 	$L__BB0_48;
$L__BB0_45:
	setp.lt.s32 	%p60, %r18, %r1;
	@%p60 bra 	$L__BB0_47;
	mul.wide.u32 	%rd49, %r18, 2;
	add.s64 	%rd50, %rd4, %rd49;
	mov.b16 	%rs3, 1;
	st.global.u16 	[%rd50], %rs3;
	bra.uni 	$L__BB0_48;
$L__BB0_47:
	mul.wide.s32 	%rd51, %r18, 64;
	add.s64 	%rd52, %rd5, %rd51;
	mov.b16 	%rs4, 1;
	st.global.u16 	[%rd52], %rs4;
$L__BB0_48:
	add.s32 	%r103, %r103, 512;
	add.s32 	%r102, %r102, 1;
	setp.ne.s32 	%p61, %r102, 0;
	@%p61 bra 	$L__BB0_37;
$L__BB0_49:
	setp.lt.u32 	%p62, %r11, 384;
	@%p62 bra 	$L__BB0_97;
	shl.b32 	%r90, %r106, 2;
	add.s32 	%r92, %r90, %r73;
	add.s32 	%r105, %r92, 1024;
$L__BB0_51:
	ld.shared.u32 	%r26, [%r105+-1024];
	mul.wide.s32 	%rd53, %r26, 4;
	add.s64 	%rd13, %rd43, %rd53;
	atom.relaxed.global.cas.b32 	%r27, [%rd13], -1, %r1;
	mov.pred 	%p101, 0;
	setp.eq.s32 	%p64, %r27, -2;
	@%p64 bra 	$L__BB0_56;
	setp.ne.s32 	%p65, %r27, -1;
	@%p65 bra 	$L__BB0_55;
	atom.global.add.u32 	%r28, [%rd2], 1;
	setp.gt.s32 	%p66, %r28, 1023;
	@%p66 bra 	$L__BB0_62;
	mul.wide.s32 	%rd55, %r28, 4;
	add.s64 	%rd56, %rd3, %rd55;
	st.global.u32 	[%rd56], %r26;
	bra.uni 	$L__BB0_62;
$L__BB0_55:
	setp.ne.s32 	%p101, %r27, %r1;
$L__BB0_56:
	setp.gt.s32 	%p67, %r27, 31;
	not.pred 	%p68, %p101;
	or.pred  	%p69, %p67, %p68;
	@%p69 bra 	$L__BB0_60;
	setp.ge.s32 	%p71, %r27, %r1;
	@%p71 bra 	$L__BB0_59;
	mul.wide.s32 	%rd59, %r27, 64;
	add.s64 	%rd60, %rd5, %rd59;
	mov.b16 	%rs6, 1;
	st.global.u16 	[%rd60], %rs6;
	bra.uni 	$L__BB0_62;
$L__BB0_59:
	mul.wide.u32 	%rd57, %r27, 2;
	add.s64 	%rd58, %rd4, %rd57;
	mov.b16 	%rs5, 1;
	st.global.u16 	[%rd58], %rs5;
	bra.uni 	$L__BB0_62;
$L__BB0_60:
	setp.ne.s32 	%p70, %r27, -2;
	@%p70 bra 	$L__BB0_62;
	atom.relaxed.global.cas.b32 	%r93, [%rd13], -2, %r1;
$L__BB0_62:
	ld.shared.u32 	%r29, [%r105+-512];
	mul.wide.s32 	%rd61, %r29, 4;
	add.s64 	%rd14, %rd43, %rd61;
	atom.relaxed.global.cas.b32 	%r30, [%rd14], -1, %r1;
	mov.pred 	%p102, 0;
	setp.eq.s32 	%p73, %r30, -2;
	@%p73 bra 	$L__BB0_67;
	setp.ne.s32 	%p74, %r30, -1;
	@%p74 bra 	$L__BB0_66;
	atom.global.add.u32 	%r31, [%rd2], 1;
	setp.gt.s32 	%p75, %r31, 1023;
	@%p75 bra 	$L__BB0_73;
	mul.wide.s32 	%rd63, %r31, 4;
	add.s64 	%rd64, %rd3, %rd63;
	st.global.u32 	[%rd64], %r29;
	bra.uni 	$L__BB0_73;
$L__BB0_66:
	setp.ne.s32 	%p102, %r30, %r1;
$L__BB0_67:
	setp.lt.s32 	%p76, %r30, 32;
	and.pred  	%p77, %p76, %p102;
	@%p77 bra 	$L__BB0_70;
	setp.ne.s32 	%p78, %r30, -2;
	@%p78 bra 	$L__BB0_73;
	atom.relaxed.global.cas.b32 	%r94, [%rd14], -2, %r1;
	bra.uni 	$L__BB0_73;
$L__BB0_70:
	setp.lt.s32 	%p79, %r30, %r1;
	@%p79 bra 	$L__BB0_72;
	mul.wide.u32 	%rd65, %r30, 2;
	add.s64 	%rd66, %rd4, %rd65;
	mov.b16 	%rs7, 1;
	st.global.u16 	[%rd66], %rs7;
	bra.uni 	$L__BB0_73;
$L__BB0_72:
	mul.wide.s32 	%rd67, %r30, 64;
	add.s64 	%rd68, %rd5, %rd67;
	mov.b16 	%rs8, 1;
	st.global.u16 	[%rd68], %rs8;
$L__BB0_73:
	ld.shared.u32 	%r32, [%r105];
	mul.wide.s32 	%rd69, %r32, 4;
	add.s64 	%rd15, %rd43, %rd69;
	atom.relaxed.global.cas.b32 	%r33, [%rd15], -1, %r1;
	mov.pred 	%p103, 0;
	setp.eq.s32 	%p81, %r33, -2;
	@%p81 bra 	$L__BB0_78;
	setp.ne.s32 	%p82, %r33, -1;
	@%p82 bra 	$L__BB0_77;
	atom.global.add.u32 	%r34, [%rd2], 1;
	setp.gt.s32 	%p83, %r34, 1023;
	@%p83 bra 	$L__BB0_84;
	mul.wide.s32 	%rd71, %r34, 4;
	add.s64 	%rd72, %rd3, %rd71;
	st.global.u32 	[%rd72], %r32;
	bra.uni 	$L__BB0_84;
$L__BB0_77:
	setp.ne.s32 	%p103, %r33, %r1;
$L__BB0_78:
	setp.lt.s32 	%p84, %r33, 32;
	and.pred  	%p85, %p84, %p103;
	@%p85 bra 	$L__BB0_81;
	setp.ne.s32 	%p86, %r33, -2;
	@%p86 bra 	$L__BB0_84;
	atom.relaxed.global.cas.b32 	%r95, [%rd15], -2, %r1;
	bra.uni 	$L__BB0_84;
$L__BB0_81:
	setp.lt.s32 	%p87, %r33, %r1;
	@%p87 bra 	$L__BB0_83;
	mul.wide.u32 	%rd73, %r33, 2;
	add.s64 	%rd74, %rd4, %rd73;
	mov.b16 	%rs9, 1;
	st.global.u16 	[%rd74], %rs9;
	bra.uni 	$L__BB0_84;
$L__BB0_83:
	mul.wide.s32 	%rd75, %r33, 64;
	add.s64 	%rd76, %rd5, %rd75;
	mov.b16 	%rs10, 1;
	st.global.u16 	[%rd76], %rs10;
$L__BB0_84:
	ld.shared.u32 	%r35, [%r105+512];
	mul.wide.s32 	%rd77, %r35, 4;
	add.s64 	%rd16, %rd43, %rd77;
	atom.relaxed.global.cas.b32 	%r36, [%rd16], -1, %r1;
	mov.pred 	%p104, 0;
	setp.eq.s32 	%p89, %r36, -2;
	@%p89 bra 	$L__BB0_89;
	setp.ne.s32 	%p90, %r36, -1;
	@%p90 bra 	$L__BB0_88;
	atom.global.add.u32 	%r37, [%rd2], 1;
	setp.gt.s32 	%p91, %r37, 1023;
	@%p91 bra 	$L__BB0_95;
	mul.wide.s32 	%rd79, %r37, 4;
	add.s64 	%rd80, %rd3, %rd79;
	st.global.u32 	[%rd80], %r35;
	bra.uni 	$L__BB0_95;
$L__BB0_88:
	setp.ne.s32 	%p104, %r36, %r1;
$L__BB0_89:
	setp.lt.s32 	%p92, %r36, 32;
	and.pred  	%p93, %p92, %p104;
	@%p93 bra 	$L__BB0_92;
	setp.ne.s32 	%p94, %r36, -2;
	@%p94 bra 	$L__BB0_95;
	atom.relaxed.global.cas.b32 	%r96, [%rd16], -2, %r1;
	bra.uni 	$L__BB0_95;
$L__BB0_92:
	setp.lt.s32 	%p95, %r36, %r1;
	@%p95 bra 	$L__BB0_94;
	mul.wide.u32 	%rd81, %r36, 2;
	add.s64 	%rd82, %rd4, %rd81;
	mov.b16 	%rs11, 1;
	st.global.u16 	[%rd82], %rs11;
	bra.uni 	$L__BB0_95;
$L__BB0_94:
	mul.wide.s32 	%rd83, %r36, 64;
	add.s64 	%rd84, %rd5, %rd83;
	mov.b16 	%rs12, 1;
	st.global.u16 	[%rd84], %rs12;
$L__BB0_95:
	add.s32 	%r106, %r106, 512;
	add.s32 	%r105, %r105, 2048;
	setp.lt.s32 	%p96, %r106, %r10;
	@%p96 bra 	$L__BB0_51;
	bra.uni 	$L__BB0_97;
$L__BB0_96:
	ld.shared.u32 	%r97, [_ZZ6DBSCANvE7pointID];
	mul.wide.s32 	%rd85, %r97, 4;
	mov.u64 	%rd86, pointState;
	add.s64 	%rd87, %rd86, %rd85;
	mov.b32 	%r98, -2;
	st.global.u32 	[%rd87], %r98;
$L__BB0_97:
	setp.ne.s32 	%p97, %r3, 0;
	bar.sync 	0;
	@%p97 bra 	$L__BB0_100;
	ld.global.u32 	%r99, [%rd2];
	setp.lt.s32 	%p98, %r99, 1024;
	@%p98 bra 	$L__BB0_100;
	mov.b32 	%r100, 1023;
	st.global.u32 	[%rd2], %r100;
$L__BB0_100:
	ret;

}


// ===== COMPILED SASS (sm_100) =====

	.target	sm_100

	.elftype	@"ET_EXEC"


//--------------------- .note.nv.tkinfo           --------------------------
	.section	.note.nv.tkinfo,"",@"SHT_NOTE"
	.sectionflags	@"SHF_NOTE_NV_TKINFO"
	.tkinfo
        /*0018*/ 	.word	0x00000002
        /*0030*/ 	.string	""
        /*0030*/ 	.string	"ptxas"
        /*0030*/ 	.string	"Cuda compilation tools, release 13.0, V13.0.88"
        /*0030*/ 	.string	"Build cuda_13.0.r13.0/compiler.36424714_0"
        /*0030*/ 	.string	"-arch sm_100 -m 64 "



//--------------------- .note.nv.cuinfo           --------------------------
	.section	.note.nv.cuinfo,"",@"SHT_NOTE"
	.sectionflags	@"SHF_NOTE_NV_CUINFO"
        /*0018*/ 	.short	0x0002
        /*001a*/ 	.short	0x0064
        /*001c*/ 	.short	0x0082
	.zero		2


//--------------------- .nv.info                  --------------------------
	.section	.nv.info,"",@"SHT_CUDA_INFO"
	.align	4


	//----- nvinfo : EIATTR_REGCOUNT
	.align		4
        /*0000*/ 	.byte	0x04, 0x2f
        /*0002*/ 	.short	(.L_8 - .L_7)
	.align		4
.L_7:
        /*0004*/ 	.word	index@(_Z6DBSCANv)
        /*0008*/ 	.word	0x0000001e


	//----- nvinfo : EIATTR_FRAME_SIZE
	.align		4
.L_8:
        /*000c*/ 	.byte	0x04, 0x11
        /*000e*/ 	.short	(.L_10 - .L_9)
	.align		4
.L_9:
        /*0010*/ 	.word	index@($__internal_0_$__cuda_sm20_sqrt_rn_f32_slowpath)
        /*0014*/ 	.word	0x00000000


	//----- nvinfo : EIATTR_FRAME_SIZE
	.align		4
.L_10:
        /*0018*/ 	.byte	0x04, 0x11
        /*001a*/ 	.short	(.L_12 - .L_11)
	.align		4
.L_11:
        /*001c*/ 	.word	index@(_Z6DBSCANv)
        /*0020*/ 	.word	0x00000000


	//----- nvinfo : EIATTR_MIN_STACK_SIZE
	.align		4
.L_12:
        /*0024*/ 	.byte	0x04, 0x12
        /*0026*/ 	.short	(.L_14 - .L_13)
	.align		4
.L_13:
        /*0028*/ 	.word	index@(_Z6DBSCANv)
        /*002c*/ 	.word	0x00000000
.L_14:


//--------------------- .nv.compat                --------------------------
	.section	.nv.compat,"",@"SHT_CUDA_COMPAT_INFO"
	.align	4
        /*0000*/ 	.byte	0x02, 0x09, 0x00, 0x00, 0x02, 0x02, 0x01, 0x00, 0x02, 0x05, 0x05, 0x00, 0x03, 0x07, 0x01, 0x01
        /*0010*/ 	.byte	0x02, 0x03, 0x00, 0x00, 0x02, 0x06, 0x01, 0x00, 0x04, 0x0b, 0x08, 0x00, 0x01, 0x00, 0x00, 0x00
        /*0020*/ 	.byte	0x00, 0x00, 0x00, 0x00


//--------------------- .nv.info._Z6DBSCANv       --------------------------
	.section	.nv.info._Z6DBSCANv,"",@"SHT_CUDA_INFO"
	.sectionflags	@""
	.align	4


	//----- nvinfo : EIATTR_CUDA_API_VERSION
	.align		4
        /*0000*/ 	.byte	0x04, 0x37
        /*0002*/ 	.short	(.L_16 - .L_15)
.L_15:
        /*0004*/ 	.word	0x00000082


	//----- nvinfo : EIATTR_SPARSE_MMA_MASK
	.align		4
.L_16:
        /*0008*/ 	.byte	0x03, 0x50
        /*000a*/ 	.short	0x0000


	//----- nvinfo : EIATTR_MAXREG_COUNT
	.align		4
        /*000c*/ 	.byte	0x03, 0x1b
        /*000e*/ 	.short	0x00ff


	//----- nvinfo : EIATTR_NUM_BARRIERS
	.align		4
        /*0010*/ 	.byte	0x02, 0x4c
        /*0012*/ 	.byte	0x01
	.zero		1


	//----- nvinfo : EIATTR_MERCURY_ISA_VERSION
	.align		4
        /*0014*/ 	.byte	0x03, 0x5f
        /*0016*/ 	.short	0x0101


	//----- nvinfo : EIATTR_INT_WARP_WIDE_INSTR_OFFSETS
	.align		4
        /*0018*/ 	.byte	0x04, 0x31
        /*001a*/ 	.short	(.L_18 - .L_17)


	//   ....[0]....
.L_17:
        /*001c*/ 	.word	0x00000e40


	//   ....[1]....
        /*0020*/ 	.word	0x00000f10


	//   ....[2]....
        /*0024*/ 	.word	0x00000fe0


	//   ....[3]....
        /*0028*/ 	.word	0x00001050


	//   ....[4]....
        /*002c*/ 	.word	0x000015b0


	//   ....[5]....
        /*0030*/ 	.word	0x00001630


	//   ....[6]....
        /*0034*/ 	.word	0x00001920


	//   ....[7]....
        /*0038*/ 	.word	0x000019a0


	//   ....[8]....
        /*003c*/ 	.word	0x00001be0


	//   ....[9]....
        /*0040*/ 	.word	0x00001c60


	//   ....[10]....
        /*0044*/ 	.word	0x00001ea0


	//   ....[11]....
        /*0048*/ 	.word	0x00001f20


	//   ....[12]....
        /*004c*/ 	.word	0x00002160


	//   ....[13]....
        /*0050*/ 	.word	0x000021e0


	//----- nvinfo : EIATTR_VRC_CTA_INIT_COUNT
	.align		4
.L_18:
        /*0054*/ 	.byte	0x02, 0x4a
	.zero		1
	.zero		1


	//----- nvinfo : EIATTR_EXIT_INSTR_OFFSETS
	.align		4
        /*0058*/ 	.byte	0x04, 0x1c
        /*005a*/ 	.short	(.L_20 - .L_19)


	//   ....[0]....
.L_19:
        /*005c*/ 	.word	0x000000b0


	//   ....[1]....
        /*0060*/ 	.word	0x000002a0


	//   ....[2]....
        /*0064*/ 	.word	0x00002400


	//   ....[3]....
        /*0068*/ 	.word	0x00002430


	//   ....[4]....
        /*006c*/ 	.word	0x00002460


	//----- nvinfo : EIATTR_CRS_STACK_SIZE
	.align		4
.L_20:
        /*0070*/ 	.byte	0x04, 0x1e
        /*0072*/ 	.short	(.L_22 - .L_21)
.L_21:
        /*0074*/ 	.word	0x00000000


	//----- nvinfo : EIATTR_SW_WAR
	.align		4
.L_22:
        /*0078*/ 	.byte	0x04, 0x36
        /*007a*/ 	.short	(.L_24 - .L_23)
.L_23:
        /*007c*/ 	.word	0x00000008
.L_24:


//--------------------- .nv.callgraph             --------------------------
	.section	.nv.callgraph,"",@"SHT_CUDA_CALLGRAPH"
	.align	4
	.sectionentsize	8
	.align		4
        /*0000*/ 	.word	0x00000000
	.align		4
        /*0004*/ 	.word	0xffffffff
	.align		4
        /*0008*/ 	.word	0x00000000
	.align		4
        /*000c*/ 	.word	0xfffffffe
	.align		4
        /*0010*/ 	.word	0x00000000
	.align		4
        /*0014*/ 	.word	0xfffffffd
	.align		4
        /*0018*/ 	.word	0x00000000
	.align		4
        /*001c*/ 	.word	0xfffffffc


//--------------------- .nv.constant3             --------------------------
	.section	.nv.constant3,"a",@progbits
	.align	8
.nv.constant3:
	.type		minpts,@object
	.size		minpts,(.L_0 - minpts)
minpts:
        /*0000*/ 	.byte	0x05, 0x00, 0x00, 0x00
.L_0:
	.zero		4
	.type		eps,@object
	.size		eps,(.L_1 - eps)
eps:
        /*0008*/ 	.byte	0x9a, 0x99, 0x99, 0x99, 0x99, 0x99, 0xb9, 0x3f
.L_1:


//--------------------- .nv.constant4             --------------------------
	.section	.nv.constant4,"a",@progbits
	.align	8
	.align		8
.nv.constant4:
        /*0000*/ 	.dword	points
	.align		8
        /*0008*/ 	.dword	pointState
	.align		8
        /*0010*/ 	.dword	seedList
	.align		8
        /*0018*/ 	.dword	curSeedLength
	.align		8
        /*0020*/ 	.dword	collisionMatrix


//--------------------- .text._Z6DBSCANv          --------------------------
	.section	.text._Z6DBSCANv,"ax",@progbits
	.align	128
        .global         _Z6DBSCANv
        .type           _Z6DBSCANv,@function
        .size           _Z6DBSCANv,(.L_x_57 - _Z6DBSCANv)
        .other          _Z6DBSCANv,@"STO_CUDA_ENTRY STV_DEFAULT"
_Z6DBSCANv:
.text._Z6DBSCANv:
[----:B------:R-:W-:Y:S01]  /*0000*/  LDC R1, c[0x0][0x37c] ;  /* 0x0000df00ff017b82 */ /* 0x000fe20000000800 */
[----:B------:R-:W0:Y:S07]  /*0010*/  S2R R15, SR_CTAID.X ;  /* 0x00000000000f7919 */ /* 0x000e2e0000002500 */
[----:B------:R-:W0:Y:S01]  /*0020*/  LDC.64 R12, c[0x4][0x18] ;  /* 0x01000600ff0c7b82 */ /* 0x000e220000000a00 */
[----:B------:R-:W1:Y:S01]  /*0030*/  LDCU.64 UR8, c[0x0][0x358] ;  /* 0x00006b00ff0877ac */ /* 0x000e620008000a00 */
[----:B0-----:R-:W-:-:S05]  /*0040*/  IMAD.WIDE.U32 R12, R15, 0x4, R12 ;  /* 0x000000040f0c7825 */ /* 0x001fca00078e000c */
[----:B-1----:R-:W2:Y:S01]  /*0050*/  LDG.E R9, desc[UR8][R12.64] ;  /* 0x000000080c097981 */ /* 0x002ea2000c1e1900 */
[----:B------:R-:W0:Y:S01]  /*0060*/  S2UR UR6, SR_CgaCtaId ;  /* 0x00000000000679c3 */ /* 0x000e220000008800 */
[----:B------:R-:W-:Y:S02]  /*0070*/  UMOV UR5, 0x400 ;  /* 0x0000040000057882 */ /* 0x000fe40000000000 */
[----:B0-----:R-:W-:-:S09]  /*0080*/  ULEA UR7, UR6, UR5, 0x18 ;  /* 0x0000000506077291 */ /* 0x001fd2000f8ec0ff */
[----:B------:R-:W-:Y:S01]  /*0090*/  STS [UR7+0x1004], RZ ;  /* 0x001004ffff007988 */ /* 0x000fe20008000807 */
[----:B--2---:R-:W-:-:S13]  /*00a0*/  ISETP.NE.AND P0, PT, R9, RZ, PT ;  /* 0x000000ff0900720c */ /* 0x004fda0003f05270 */
[----:B------:R-:W-:Y:S05]  /*00b0*/  @!P0 EXIT ;  /* 0x000000000000894d */ /* 0x000fea0003800000 */
[----:B------:R-:W0:Y:S08]  /*00c0*/  LDC.64 R10, c[0x4][0x10] ;  /* 0x01000400ff0a7b82 */ /* 0x000e300000000a00 */
[----:B------:R-:W1:Y:S01]  /*00d0*/  LDC.64 R2, c[0x4][RZ] ;  /* 0x01000000ff027b82 */ /* 0x000e620000000a00 */
[----:B0-----:R-:W-:-:S04]  /*00e0*/  LEA R10, P0, R15, R10, 0xc ;  /* 0x0000000a0f0a7211 */ /* 0x001fc800078060ff */
[----:B------:R-:W-:-:S03]  /*00f0*/  LEA.HI.X R11, R15, R11, RZ, 0xc, P0 ;  /* 0x0000000b0f0b7211 */ /* 0x000fc600000f64ff */
[----:B------:R-:W-:-:S06]  /*0100*/  IMAD.WIDE R4, R9, 0x4, R10 ;  /* 0x0000000409047825 */ /* 0x000fcc00078e020a */
[----:B------:R-:W1:Y:S01]  /*0110*/  LDG.E R5, desc[UR8][R4.64+-0x4] ;  /* 0xfffffc0804057981 */ /* 0x000e62000c1e1900 */
[----:B------:R-:W0:Y:S01]  /*0120*/  S2R R16, SR_TID.X ;  /* 0x0000000000107919 */ /* 0x000e220000002100 */
[----:B-1----:R-:W-:-:S05]  /*0130*/  IMAD.WIDE R6, R5, 0x8, R2 ;  /* 0x0000000805067825 */ /* 0x002fca00078e0202 */
[----:B------:R-:W2:Y:S04]  /*0140*/  LDG.E R18, desc[UR8][R6.64] ;  /* 0x0000000806127981 */ /* 0x000ea8000c1e1900 */
[----:B------:R-:W2:Y:S01]  /*0150*/  LDG.E R19, desc[UR8][R6.64+0x4] ;  /* 0x0000040806137981 */ /* 0x000ea2000c1e1900 */
[----:B0-----:R-:W-:Y:S01]  /*0160*/  ISETP.NE.AND P0, PT, R16, RZ, PT ;  /* 0x000000ff1000720c */ /* 0x001fe20003f05270 */
[----:B------:R-:W-:Y:S02]  /*0170*/  BSSY.RECONVERGENT B0, `(.L_x_0) ;  /* 0x000000f000007945 */ /* 0x000fe40003800200 */
[----:B------:R0:W-:Y:S04]  /*0180*/  STS [UR7+0x1010], R5 ;  /* 0x00101005ff007988 */ /* 0x0001e80008000807 */
[----:B------:R-:W-:Y:S04]  /*0190*/  STS [UR7], RZ ;  /* 0x000000ffff007988 */ /* 0x000fe80008000807 */
[----:B--2---:R0:W-:Y:S01]  /*01a0*/  STS.64 [UR7+0x1008], R18 ;  /* 0x00100812ff007988 */ /* 0x0041e20008000a07 */
[----:B------:R-:W-:Y:S06]  /*01b0*/  BAR.SYNC.DEFER_BLOCKING 0x0 ;  /* 0x0000000000007b1d */ /* 0x000fec0000010000 */
[----:B------:R-:W-:Y:S05]  /*01c0*/  @P0 BRA `(.L_x_1) ;  /* 0x0000000000240947 */ /* 0x000fea0003800000 */
[----:B------:R-:W1:Y:S01]  /*01d0*/  LDS R7, [UR7+0x1010] ;  /* 0x00101007ff077984 */ /* 0x000e620008000800 */
[----:B0-----:R-:W1:Y:S01]  /*01e0*/  LDC.64 R4, c[0x4][0x8] ;  /* 0x01000200ff047b82 */ /* 0x001e620000000a00 */
[----:B------:R-:W-:-:S05]  /*01f0*/  VIADD R9, R9, 0xffffffff ;  /* 0xffffffff09097836 */ /* 0x000fca0000000000 */
[----:B------:R2:W-:Y:S01]  /*0200*/  STG.E desc[UR8][R12.64], R9 ;  /* 0x000000090c007986 */ /* 0x0005e2000c101908 */
[----:B-1----:R-:W-:-:S06]  /*0210*/  IMAD.WIDE R4, R7, 0x4, R4 ;  /* 0x0000000407047825 */ /* 0x002fcc00078e0204 */
[----:B------:R-:W3:Y:S02]  /*0220*/  LDG.E R4, desc[UR8][R4.64] ;  /* 0x0000000804047981 */ /* 0x000ee4000c1e1900 */
[----:B---3--:R-:W-:-:S13]  /*0230*/  ISETP.NE.AND P0, PT, R4, -0x1, PT ;  /* 0xffffffff0400780c */ /* 0x008fda0003f05270 */
[----:B------:R-:W-:-:S05]  /*0240*/  @P0 IMAD.MOV.U32 R0, RZ, RZ, 0x1 ;  /* 0x00000001ff000424 */ /* 0x000fca00078e00ff */
[----:B------:R2:W-:Y:S02]  /*0250*/  @P0 STS [UR7], R0 ;  /* 0x00000000ff000988 */ /* 0x0005e40008000807 */
.L_x_1:
[----:B------:R-:W-:Y:S05]  /*0260*/  BSYNC.RECONVERGENT B0 ;  /* 0x0000000000007941 */ /* 0x000fea0003800200 */
.L_x_0:
[----:B------:R-:W-:Y:S06]  /*0270*/  BAR.SYNC.DEFER_BLOCKING 0x0 ;  /* 0x0000000000007b1d */ /* 0x000fec0000010000 */
[----:B--2---:R-:W1:Y:S02]  /*0280*/  LDS R0, [UR7] ;  /* 0x00000007ff007984 */ /* 0x004e640008000800 */
[----:B-1----:R-:W-:-:S13]  /*0290*/  ISETP.NE.AND P0, PT, R0, 0x1, PT ;  /* 0x000000010000780c */ /* 0x002fda0003f05270 */
[----:B------:R-:W-:Y:S05]  /*02a0*/  @!P0 EXIT ;  /* 0x000000000000894d */ /* 0x000fea0003800000 */
[----:B------:R-:W-:Y:S01]  /*02b0*/  BAR.SYNC.DEFER_BLOCKING 0x0 ;  /* 0x0000000000007b1d */ /* 0x000fe20000010000 */
[----:B------:R-:W-:Y:S01]  /*02c0*/  IMAD.WIDE.U32 R2, R16, 0x8, R2 ;  /* 0x0000000810027825 */ /* 0x000fe200078e0002 */
[----:B------:R-:W-:-:S03]  /*02d0*/  UIADD3 UR4, UPT, UPT, UR5, 0x4, URZ ;  /* 0x0000000405047890 */ /* 0x000fc6000fffe0ff */
[----:B------:R-:W-:-:S03]  /*02e0*/  IMAD.MOV.U32 R17, RZ, RZ, R16 ;  /* 0x000000ffff117224 */ /* 0x000fc600078e0010 */
[----:B------:R-:W1:Y:S01]  /*02f0*/  LDC.64 R6, c[0x4][0x20] ;  /* 0x01000800ff067b82 */ /* 0x000e620000000a00 */
[----:B------:R-:W2:Y:S01]  /*0300*/  LDCU UR11, c[0x3][URZ] ;  /* 0x00c00000ff0b77ac */ /* 0x000ea20008000800 */
[----:B------:R-:W3:Y:S06]  /*0310*/  LDCU.64 UR12, c[0x3][0x8] ;  /* 0x00c00100ff0c77ac */ /* 0x000eec0008000a00 */
[----:B0-----:R-:W0:Y:S01]  /*0320*/  LDC.64 R18, c[0x4][0x8] ;  /* 0x01000200ff127b82 */ /* 0x001e220000000a00 */
[----:B------:R-:W-:Y:S01]  /*0330*/  ULEA UR4, UR6, UR4, 0x18 ;  /* 0x0000000406047291 */ /* 0x000fe2000f8ec0ff */
[----:B------:R-:W4:Y:S01]  /*0340*/  LDS.64 R8, [UR7+0x1008] ;  /* 0x00100807ff087984 */ /* 0x000f220008000a00 */
[----:B-1----:R-:W-:-:S04]  /*0350*/  LEA R6, P0, R15, R6, 0x6 ;  /* 0x000000060f067211 */ /* 0x002fc800078030ff */
[----:B------:R-:W-:Y:S02]  /*0360*/  LEA.HI.X R7, R15, R7, RZ, 0x6, P0 ;  /* 0x000000070f077211 */ /* 0x000fe400000f34ff */
[----:B------:R-:W-:Y:S01]  /*0370*/  IADD3 R2, P0, PT, R2, 0x4, RZ ;  /* 0x0000000402027810 */ /* 0x000fe20007f1e0ff */
[----:B0-----:R-:W-:-:S03]  /*0380*/  IMAD.WIDE.U32 R18, R16, 0x4, R18 ;  /* 0x0000000410127825 */ /* 0x001fc600078e0012 */
[----:B------:R-:W-:Y:S01]  /*0390*/  IADD3.X R3, PT, PT, RZ, R3, RZ, P0, !PT ;  /* 0x00000003ff037210 */ /* 0x000fe200007fe4ff */
[----:B------:R-:W-:-:S04]  /*03a0*/  IMAD.WIDE.U32 R4, R15, -0x3e, R6 ;  /* 0xffffffc20f047825 */ /* 0x000fc800078e0006 */
[----:B------:R-:W-:Y:S01]  /*03b0*/  IMAD.MOV.U32 R0, RZ, RZ, R18 ;  /* 0x000000ffff007224 */ /* 0x000fe200078e0012 */
[----:B--234-:R-:W-:-:S07]  /*03c0*/  IADD3 R5, PT, PT, R5, -R15, RZ ;  /* 0x8000000f05057210 */ /* 0x01cfce0007ffe0ff */
.L_x_16:
[----:B------:R-:W2:Y:S04]  /*03d0*/  LDG.E R21, desc[UR8][R2.64+-0x4] ;  /* 0xfffffc0802157981 */ /* 0x000ea8000c1e1900 */
[----:B------:R-:W3:Y:S01]  /*03e0*/  LDG.E R14, desc[UR8][R2.64] ;  /* 0x00000008020e7981 */ /* 0x000ee2000c1e1900 */
[----:B------:R-:W-:Y:S05]  /*03f0*/  YIELD ;  /* 0x0000000000007946 */ /* 0x000fea0003800000 */
[----:B------:R-:W-:Y:S01]  /*0400*/  BSSY.RECONVERGENT B0, `(.L_x_2) ;  /* 0x0000049000007945 */ /* 0x000fe20003800200 */
[----:B------:R-:W-:-:S02]  /*0410*/  HFMA2 R18, -RZ, RZ, 1.875, 0 ;  /* 0x3f800000ff127431 */ /* 0x000fc400000001ff */
[----:B--2---:R-:W-:Y:S01]  /*0420*/  FADD R20, -R8, R21 ;  /* 0x0000001508147221 */ /* 0x004fe20000000100 */
[----:B------:R-:W-:Y:S02]  /*0430*/  IMAD.MOV.U32 R21, RZ, RZ, 0x3f800000 ;  /* 0x3f800000ff157424 */ /* 0x000fe400078e00ff */
[----:B---3--:R-:W-:Y:S02]  /*0440*/  FADD R14, R14, -R9 ;  /* 0x800000090e0e7221 */ /* 0x008fe40000000000 */
[----:B------:R-:W-:-:S03]  /*0450*/  FSETP.NEU.AND P0, PT, R20, 1, PT ;  /* 0x3f8000001400780b */ /* 0x000fc60003f0d000 */
[----:B------:R-:W-:-:S10]  /*0460*/  FSETP.NEU.AND P1, PT, R14, 1, PT ;  /* 0x3f8000000e00780b */ /* 0x000fd40003f2d000 */
[----:B-----5:R-:W-:Y:S05]  /*0470*/  @!P0 BRA `(.L_x_3) ;  /* 0x0000000400048947 */ /* 0x020fea0003800000 */
[----:B------:R-:W-:-:S13]  /*0480*/  FSETP.NAN.AND P0, PT, |R20|, |R20|, PT ;  /* 0x400000141400720b */ /* 0x000fda0003f08200 */
[----:B------:R-:W-:Y:S01]  /*0490*/  @P0 FADD R21, R20, 2 ;  /* 0x4000000014150421 */ /* 0x000fe20000000000 */
[----:B------:R-:W-:Y:S06]  /*04a0*/  @P0 BRA `(.L_x_3) ;  /* 0x0000000000f80947 */ /* 0x000fec0003800000 */
[C---:B------:R-:W-:Y:S01]  /*04b0*/  FMUL R21, |R20|.reuse, 16777216 ;  /* 0x4b80000014157820 */ /* 0x040fe20000400200 */
[----:B------:R-:W-:-:S04]  /*04c0*/  FSETP.GEU.AND P0, PT, |R20|, 1.175494350822287508e-38, PT ;  /* 0x008000001400780b */ /* 0x000fc80003f0e200 */
[----:B------:R-:W-:-:S04]  /*04d0*/  FSEL R22, R21, |R20|, !P0 ;  /* 0x4000001415167208 */ /* 0x000fc80004000000 */
[----:B------:R-:W-:-:S04]  /*04e0*/  IADD3 R23, PT, PT, R22, -0x3f3504f3, RZ ;  /* 0xc0cafb0d16177810 */ /* 0x000fc80007ffe0ff */
[----:B------:R-:W-:-:S04]  /*04f0*/  LOP3.LUT R23, R23, 0xff800000, RZ, 0xc0, !PT ;  /* 0xff80000017177812 */ /* 0x000fc800078ec0ff */
[----:B------:R-:W-:Y:S01]  /*0500*/  I2FP.F32.S32 R26, R23 ;  /* 0x00000017001a7245 */ /* 0x000fe20000201400 */
[----:B------:R-:W-:Y:S01]  /*0510*/  IMAD.IADD R21, R22, 0x1, -R23 ;  /* 0x0000000116157824 */ /* 0x000fe200078e0a17 */
[----:B------:R-:W-:Y:S02]  /*0520*/  FSEL R23, RZ, -24, P0 ;  /* 0xc1c00000ff177808 */ /* 0x000fe40000000000 */
[----:B------:R-:W-:Y:S01]  /*0530*/  FSETP.NEU.AND P0, PT, |R20|, +INF , PT ;  /* 0x7f8000001400780b */ /* 0x000fe20003f0d200 */
[C---:B------:R-:W-:Y:S01]  /*0540*/  FADD R22, R21.reuse, 1 ;  /* 0x3f80000015167421 */ /* 0x040fe20000000000 */
[----:B------:R-:W-:Y:S01]  /*0550*/  FADD R24, R21, -1 ;  /* 0xbf80000015187421 */ /* 0x000fe20000000000 */
[----:B------:R-:W-:Y:S01]  /*0560*/  FFMA R26, R26, 1.1920928955078125e-07, R23 ;  /* 0x340000001a1a7823 */ /* 0x000fe20000000017 */
[----:B------:R-:W-:Y:S02]  /*0570*/  FSETP.NEU.AND P0, PT, R20, RZ, P0 ;  /* 0x000000ff1400720b */ /* 0x000fe4000070d000 */
[----:B------:R-:W-:Y:S01]  /*0580*/  FADD R21, R24, R24 ;  /* 0x0000001818157221 */ /* 0x000fe20000000000 */
[----:B------:R-:W0:Y:S10]  /*0590*/  MUFU.RCP R22, R22 ;  /* 0x0000001600167308 */ /* 0x000e340000001000 */
[----:B------:R-:W-:Y:S01]  /*05a0*/  @!P0 FADD R20, R20, R20 ;  /* 0x0000001414148221 */ /* 0x000fe20000000000 */
[----:B0-----:R-:W-:-:S04]  /*05b0*/  FMUL R21, R22, R21 ;  /* 0x0000001516157220 */ /* 0x001fc80000400000 */
[----:B------:R-:W-:-:S04]  /*05c0*/  FADD R25, R24, -R21 ;  /* 0x8000001518197221 */ /* 0x000fc80000000000 */
[----:B------:R-:W-:-:S04]  /*05d0*/  FADD R25, R25, R25 ;  /* 0x0000001919197221 */ /* 0x000fc80000000000 */
[-C--:B------:R-:W-:Y:S01]  /*05e0*/  FFMA R25, R24, -R21.reuse, R25 ;  /* 0x8000001518197223 */ /* 0x080fe20000000019 */
[----:B------:R-:W-:-:S03]  /*05f0*/  FMUL R24, R21, R21 ;  /* 0x0000001515187220 */ /* 0x000fc60000400000 */
[----:B------:R-:W-:Y:S01]  /*0600*/  FMUL R23, R22, R25 ;  /* 0x0000001916177220 */ /* 0x000fe20000400000 */
[----:B------:R-:W-:Y:S01]  /*0610*/  MOV R25, 0x3a2c32e4 ;  /* 0x3a2c32e400197802 */ /* 0x000fe20000000f00 */
[----:B------:R-:W-:-:S04]  /*0620*/  FFMA R22, R21, 1.4426950216293334961, R26 ;  /* 0x3fb8aa3b15167823 */ /* 0x000fc8000000001a */
[----:B------:R-:W-:Y:S01]  /*0630*/  FFMA R25, R24, R25, 0.0032181653659790754318 ;  /* 0x3b52e7db18197423 */ /* 0x000fe20000000019 */
[----:B------:R-:W-:-:S03]  /*0640*/  FADD R26, R26, -R22 ;  /* 0x800000161a1a7221 */ /* 0x000fc60000000000 */
[----:B------:R-:W-:Y:S01]  /*0650*/  FFMA R25, R24, R25, 0.018033718690276145935 ;  /* 0x3c93bb7318197423 */ /* 0x000fe20000000019 */
[----:B------:R-:W-:-:S03]  /*0660*/  FFMA R26, R21, 1.4426950216293334961, R26 ;  /* 0x3fb8aa3b151a7823 */ /* 0x000fc6000000001a */
[----:B------:R-:W-:Y:S01]  /*0670*/  FFMA R25, R24, R25, 0.12022458761930465698 ;  /* 0x3df6384f18197423 */ /* 0x000fe20000000019 */
[----:B------:R-:W-:-:S03]  /*0680*/  FFMA R26, R23, 1.4426950216293334961, R26 ;  /* 0x3fb8aa3b171a7823 */ /* 0x000fc6000000001a */
[----:B------:R-:W-:Y:S01]  /*0690*/  FMUL R24, R24, R25 ;  /* 0x0000001918187220 */ /* 0x000fe20000400000 */
[----:B------:R-:W-:-:S03]  /*06a0*/  FFMA R25, R21, 1.9251366722983220825e-08, R26 ;  /* 0x32a55e3415197823 */ /* 0x000fc6000000001a */
[----:B------:R-:W-:-:S04]  /*06b0*/  FMUL R26, R24, 3 ;  /* 0x40400000181a7820 */ /* 0x000fc80000400000 */
[----:B------:R-:W-:-:S04]  /*06c0*/  FFMA R25, R23, R26, R25 ;  /* 0x0000001a17197223 */ /* 0x000fc80000000019 */
[----:B------:R-:W-:-:S04]  /*06d0*/  FFMA R25, R21, R24, R25 ;  /* 0x0000001815197223 */ /* 0x000fc80000000019 */
[----:B------:R-:W-:-:S04]  /*06e0*/  FADD R23, R22, R25 ;  /* 0x0000001916177221 */ /* 0x000fc80000000000 */
[----:B------:R-:W-:Y:S01]  /*06f0*/  FMUL R24, R23, 2 ;  /* 0x4000000017187820 */ /* 0x000fe20000400000 */
[----:B------:R-:W-:-:S03]  /*0700*/  FADD R22, -R22, R23 ;  /* 0x0000001716167221 */ /* 0x000fc60000000100 */
[----:B------:R-:W0:Y:S01]  /*0710*/  FRND R21, R24 ;  /* 0x0000001800157307 */ /* 0x000e220000201000 */
[----:B------:R-:W-:Y:S01]  /*0720*/  FADD R22, R25, -R22 ;  /* 0x8000001619167221 */ /* 0x000fe20000000000 */
[----:B------:R-:W-:Y:S01]  /*0730*/  FFMA R23, R23, 2, -R24 ;  /* 0x4000000017177823 */ /* 0x000fe20000000818 */
[----:B------:R-:W-:Y:S01]  /*0740*/  IMAD.MOV.U32 R25, RZ, RZ, 0x391fcb8e ;  /* 0x391fcb8eff197424 */ /* 0x000fe200078e00ff */
[----:B------:R-:W-:Y:S02]  /*0750*/  FSETP.GT.AND P3, PT, |R24|, 152, PT ;  /* 0x431800001800780b */ /* 0x000fe40003f64200 */
[----:B------:R-:W-:Y:S02]  /*0760*/  FFMA R23, R22, 2, R23 ;  /* 0x4000000016177823 */ /* 0x000fe40000000017 */
[----:B------:R-:W1:Y:S01]  /*0770*/  F2I.NTZ R26, R24 ;  /* 0x00000018001a7305 */ /* 0x000e620000203100 */
[----:B0-----:R-:W-:Y:S01]  /*0780*/  FADD R22, R24, -R21 ;  /* 0x8000001518167221 */ /* 0x001fe20000000000 */
[----:B------:R-:W-:-:S03]  /*0790*/  FSETP.GT.AND P2, PT, R21, RZ, PT ;  /* 0x000000ff1500720b */ /* 0x000fc60003f44000 */
[----:B------:R-:W-:Y:S01]  /*07a0*/  FADD R22, R22, R23 ;  /* 0x0000001716167221 */ /* 0x000fe20000000000 */
[----:B------:R-:W-:Y:S02]  /*07b0*/  SEL R21, RZ, 0x83000000, P2 ;  /* 0x83000000ff157807 */ /* 0x000fe40001000000 */
[----:B------:R-:W-:Y:S01]  /*07c0*/  FSETP.GEU.AND P2, PT, R24, RZ, PT ;  /* 0x000000ff1800720b */ /* 0x000fe20003f4e000 */
[----:B------:R-:W-:Y:S02]  /*07d0*/  FFMA R23, R22, R25, 0.0013391353422775864601 ;  /* 0x3aaf85ed16177423 */ /* 0x000fe40000000019 */
[----:B-1----:R-:W-:Y:S02]  /*07e0*/  IMAD R26, R26, 0x800000, -R21 ;  /* 0x008000001a1a7824 */ /* 0x002fe400078e0a15 */
[----:B------:R-:W-:-:S04]  /*07f0*/  FFMA R23, R22, R23, 0.0096188392490148544312 ;  /* 0x3c1d985616177423 */ /* 0x000fc80000000017 */
[----:B------:R-:W-:-:S04]  /*0800*/  FFMA R23, R22, R23, 0.055503588169813156128 ;  /* 0x3d6357bb16177423 */ /* 0x000fc80000000017 */
[----:B------:R-:W-:-:S04]  /*0810*/  FFMA R23, R22, R23, 0.24022644758224487305 ;  /* 0x3e75fdec16177423 */ /* 0x000fc80000000017 */
[----:B------:R-:W-:-:S04]  /*0820*/  FFMA R23, R22, R23, 0.69314718246459960938 ;  /* 0x3f31721816177423 */ /* 0x000fc80000000017 */
[----:B------:R-:W-:Y:S01]  /*0830*/  FFMA R23, R22, R23, 1 ;  /* 0x3f80000016177423 */ /* 0x000fe20000000017 */
[----:B------:R-:W-:Y:S02]  /*0840*/  IADD3 R22, PT, PT, R21, 0x7f000000, RZ ;  /* 0x7f00000015167810 */ /* 0x000fe40007ffe0ff */
[----:B------:R-:W-:-:S03]  /*0850*/  FSEL R21, RZ, +INF , !P2 ;  /* 0x7f800000ff157808 */ /* 0x000fc60005000000 */
[----:B------:R-:W-:-:S04]  /*0860*/  FMUL R23, R22, R23 ;  /* 0x0000001716177220 */ /* 0x000fc80000400000 */
[----:B------:R-:W-:Y:S01]  /*0870*/  @!P3 FMUL R21, R26, R23 ;  /* 0x000000171a15b220 */ /* 0x000fe20000400000 */
[----:B------:R-:W-:-:S07]  /*0880*/  @!P0 LOP3.LUT R21, R20, 0x7fffffff, RZ, 0xc0, !PT ;  /* 0x7fffffff14158812 */ /* 0x000fce00078ec0ff */
.L_x_3:
[----:B------:R-:W-:Y:S05]  /*0890*/  BSYNC.RECONVERGENT B0 ;  /* 0x0000000000007941 */ /* 0x000fea0003800200 */
.L_x_2:
[----:B------:R-:W-:Y:S04]  /*08a0*/  BSSY.RECONVERGENT B0, `(.L_x_4) ;  /* 0x0000043000007945 */ /* 0x000fe80003800200 */
[----:B------:R-:W-:Y:S05]  /*08b0*/  @!P1 BRA `(.L_x_5) ;  /* 0x0000000400049947 */ /* 0x000fea0003800000 */
[----:B------:R-:W-:-:S13]  /*08c0*/  FSETP.NAN.AND P0, PT, |R14|, |R14|, PT ;  /* 0x4000000e0e00720b */ /* 0x000fda0003f08200 */
[----:B------:R-:W-:Y:S01]  /*08d0*/  @P0 FADD R18, R14, 2 ;  /* 0x400000000e120421 */ /* 0x000fe20000000000 */
[----:B------:R-:W-:Y:S06]  /*08e0*/  @P0 BRA `(.L_x_5) ;  /* 0x0000000000f80947 */ /* 0x000fec0003800000 */
[C---:B------:R-:W-:Y:S01]  /*08f0*/  FMUL R23, |R14|.reuse, 16777216 ;  /* 0x4b8000000e177820 */ /* 0x040fe20000400200 */
[----:B------:R-:W-:Y:S01]  /*0900*/  FSETP.GEU.AND P0, PT, |R14|, 1.175494350822287508e-38, PT ;  /* 0x008000000e00780b */ /* 0x000fe20003f0e200 */
[----:B------:R-:W-:-:S03]  /*0910*/  HFMA2 R27, -RZ, RZ, 0.771484375, 0.21533203125 ;  /* 0x3a2c32e4ff1b7431 */ /* 0x000fc600000001ff */
[----:B------:R-:W-:-:S04]  /*0920*/  FSEL R23, R23, |R14|, !P0 ;  /* 0x4000000e17177208 */ /* 0x000fc80004000000 */
[----:B------:R-:W-:-:S04]  /*0930*/  IADD3 R18, PT, PT, R23, -0x3f3504f3, RZ ;  /* 0xc0cafb0d17127810 */ /* 0x000fc80007ffe0ff */
[----:B------:R-:W-:-:S05]  /*0940*/  LOP3.LUT R22, R18, 0xff800000, RZ, 0xc0, !PT ;  /* 0xff80000012167812 */ /* 0x000fca00078ec0ff */
[----:B------:R-:W-:-:S04]  /*0950*/  IMAD.IADD R23, R23, 0x1, -R22 ;  /* 0x0000000117177824 */ /* 0x000fc800078e0a16 */
[C---:B------:R-:W-:Y:S01]  /*0960*/  FADD R18, R23.reuse, 1 ;  /* 0x3f80000017127421 */ /* 0x040fe20000000000 */
[----:B------:R-:W-:-:S04]  /*0970*/  FADD R25, R23, -1 ;  /* 0xbf80000017197421 */ /* 0x000fc80000000000 */
[C---:B------:R-:W-:Y:S01]  /*0980*/  FADD R23, R25.reuse, R25 ;  /* 0x0000001919177221 */ /* 0x040fe20000000000 */
[----:B------:R-:W0:Y:S03]  /*0990*/  MUFU.RCP R18, R18 ;  /* 0x0000001200127308 */ /* 0x000e260000001000 */
[----:B0-----:R-:W-:Y:S01]  /*09a0*/  FMUL R20, R18, R23 ;  /* 0x0000001712147220 */ /* 0x001fe20000400000 */
[----:B------:R-:W-:Y:S02]  /*09b0*/  I2FP.F32.S32 R23, R22 ;  /* 0x0000001600177245 */ /* 0x000fe40000201400 */
[----:B------:R-:W-:Y:S01]  /*09c0*/  FSEL R22, RZ, -24, P0 ;  /* 0xc1c00000ff167808 */ /* 0x000fe20000000000 */
[----:B------:R-:W-:Y:S01]  /*09d0*/  FADD R24, R25, -R20 ;  /* 0x8000001419187221 */ /* 0x000fe20000000000 */
[----:B------:R-:W-:-:S03]  /*09e0*/  FSETP.NEU.AND P0, PT, |R14|, +INF , PT ;  /* 0x7f8000000e00780b */ /* 0x000fc60003f0d200 */
[----:B------:R-:W-:Y:S01]  /*09f0*/  FADD R24, R24, R24 ;  /* 0x0000001818187221 */ /* 0x000fe20000000000 */
[----:B------:R-:W-:Y:S01]  /*0a00*/  FFMA R23, R23, 1.1920928955078125e-07, R22 ;  /* 0x3400000017177823 */ /* 0x000fe20000000016 */
[----:B------:R-:W-:Y:S02]  /*0a10*/  FSETP.NEU.AND P0, PT, R14, RZ, P0 ;  /* 0x000000ff0e00720b */ /* 0x000fe4000070d000 */
[-C--:B------:R-:W-:Y:S01]  /*0a20*/  FFMA R25, R25, -R20.reuse, R24 ;  /* 0x8000001419197223 */ /* 0x080fe20000000018 */
[----:B------:R-:W-:-:S03]  /*0a30*/  FMUL R24, R20, R20 ;  /* 0x0000001414187220 */ /* 0x000fc60000400000 */
[----:B------:R-:W-:Y:S01]  /*0a40*/  FMUL R22, R18, R25 ;  /* 0x0000001912167220 */ /* 0x000fe20000400000 */
[----:B------:R-:W-:Y:S01]  /*0a50*/  FFMA R18, R20, 1.4426950216293334961, R23 ;  /* 0x3fb8aa3b14127823 */ /* 0x000fe20000000017 */
[C---:B------:R-:W-:Y:S01]  /*0a60*/  FFMA R25, R24.reuse, R27, 0.0032181653659790754318 ;  /* 0x3b52e7db18197423 */ /* 0x040fe2000000001b */
[----:B------:R-:W-:Y:S02]  /*0a70*/  IMAD.MOV.U32 R27, RZ, RZ, 0x391fcb8e ;  /* 0x391fcb8eff1b7424 */ /* 0x000fe400078e00ff */
[----:B------:R-:W-:Y:S01]  /*0a80*/  FADD R23, R23, -R18 ;  /* 0x8000001217177221 */ /* 0x000fe20000000000 */
[----:B------:R-:W-:Y:S01]  /*0a90*/  FFMA R25, R24, R25, 0.018033718690276145935 ;  /* 0x3c93bb7318197423 */ /* 0x000fe20000000019 */
[----:B------:R-:W-:Y:S02]  /*0aa0*/  @!P0 FADD R14, R14, R14 ;  /* 0x0000000e0e0e8221 */ /* 0x000fe40000000000 */
[----:B------:R-:W-:Y:S01]  /*0ab0*/  FFMA R23, R20, 1.4426950216293334961, R23 ;  /* 0x3fb8aa3b14177823 */ /* 0x000fe20000000017 */
[----:B------:R-:W-:-:S03]  /*0ac0*/  FFMA R25, R24, R25, 0.12022458761930465698 ;  /* 0x3df6384f18197423 */ /* 0x000fc60000000019 */
[----:B------:R-:W-:Y:S01]  /*0ad0*/  FFMA R23, R22, 1.4426950216293334961, R23 ;  /* 0x3fb8aa3b16177823 */ /* 0x000fe20000000017 */
[----:B------:R-:W-:-:S03]  /*0ae0*/  FMUL R25, R24, R25 ;  /* 0x0000001918197220 */ /* 0x000fc60000400000 */
[----:B------:R-:W-:Y:S01]  /*0af0*/  FFMA R24, R20, 1.9251366722983220825e-08, R23 ;  /* 0x32a55e3414187823 */ /* 0x000fe20000000017 */
        /* <DEDUP_REMOVED lines=9> */
[----:B------:R-:W-:-:S03]  /*0b90*/  FSETP.GT.AND P2, PT, |R23|, 152, PT ;  /* 0x431800001700780b */ /* 0x000fc60003f44200 */
[----:B------:R-:W-:Y:S02]  /*0ba0*/  FFMA R25, R25, 2, R22 ;  /* 0x4000000019197823 */ /* 0x000fe40000000016 */
[----:B------:R-:W1:Y:S01]  /*0bb0*/  F2I.NTZ R22, R23 ;  /* 0x0000001700167305 */ /* 0x000e620000203100 */
[----:B0-----:R-:W-:Y:S01]  /*0bc0*/  FADD R18, R23, -R20 ;  /* 0x8000001417127221 */ /* 0x001fe20000000000 */
[----:B------:R-:W-:-:S03]  /*0bd0*/  FSETP.GT.AND P1, PT, R20, RZ, PT ;  /* 0x000000ff1400720b */ /* 0x000fc60003f24000 */
[----:B------:R-:W-:-:S04]  /*0be0*/  FADD R18, R18, R25 ;  /* 0x0000001912127221 */ /* 0x000fc80000000000 */
[----:B------:R-:W-:-:S04]  /*0bf0*/  FFMA R25, R18, R27, 0.0013391353422775864601 ;  /* 0x3aaf85ed12197423 */ /* 0x000fc8000000001b */
[----:B------:R-:W-:-:S04]  /*0c00*/  FFMA R25, R18, R25, 0.0096188392490148544312 ;  /* 0x3c1d985612197423 */ /* 0x000fc80000000019 */
[----:B------:R-:W-:-:S04]  /*0c10*/  FFMA R25, R18, R25, 0.055503588169813156128 ;  /* 0x3d6357bb12197423 */ /* 0x000fc80000000019 */
[C---:B------:R-:W-:Y:S01]  /*0c20*/  FFMA R27, R18.reuse, R25, 0.24022644758224487305 ;  /* 0x3e75fdec121b7423 */ /* 0x040fe20000000019 */
[----:B------:R-:W-:Y:S02]  /*0c30*/  SEL R25, RZ, 0x83000000, P1 ;  /* 0x83000000ff197807 */ /* 0x000fe40000800000 */
[----:B------:R-:W-:Y:S01]  /*0c40*/  FSETP.GEU.AND P1, PT, R23, RZ, PT ;  /* 0x000000ff1700720b */ /* 0x000fe20003f2e000 */
[----:B------:R-:W-:Y:S01]  /*0c50*/  FFMA R27, R18, R27, 0.69314718246459960938 ;  /* 0x3f317218121b7423 */ /* 0x000fe2000000001b */
[----:B------:R-:W-:Y:S01]  /*0c60*/  IADD3 R20, PT, PT, R25, 0x7f000000, RZ ;  /* 0x7f00000019147810 */ /* 0x000fe20007ffe0ff */
[----:B-1----:R-:W-:Y:S02]  /*0c70*/  IMAD R22, R22, 0x800000, -R25 ;  /* 0x0080000016167824 */ /* 0x002fe400078e0a19 */
[----:B------:R-:W-:Y:S01]  /*0c80*/  FFMA R27, R18, R27, 1 ;  /* 0x3f800000121b7423 */ /* 0x000fe2000000001b */
[----:B------:R-:W-:-:S03]  /*0c90*/  FSEL R18, RZ, +INF , !P1 ;  /* 0x7f800000ff127808 */ /* 0x000fc60004800000 */
[----:B------:R-:W-:-:S04]  /*0ca0*/  FMUL R27, R20, R27 ;  /* 0x0000001b141b7220 */ /* 0x000fc80000400000 */
[----:B------:R-:W-:Y:S01]  /*0cb0*/  @!P2 FMUL R18, R22, R27 ;  /* 0x0000001b1612a220 */ /* 0x000fe20000400000 */
[----:B------:R-:W-:-:S07]  /*0cc0*/  @!P0 LOP3.LUT R18, R14, 0x7fffffff, RZ, 0xc0, !PT ;  /* 0x7fffffff0e128812 */ /* 0x000fce00078ec0ff */
.L_x_5:
[----:B------:R-:W-:Y:S05]  /*0cd0*/  BSYNC.RECONVERGENT B0 ;  /* 0x0000000000007941 */ /* 0x000fea0003800200 */
.L_x_4:
[----:B------:R-:W-:Y:S01]  /*0ce0*/  FADD R14, R18, R21 ;  /* 0x00000015120e7221 */ /* 0x000fe20000000000 */
[----:B------:R-:W-:Y:S03]  /*0cf0*/  BSSY.RECONVERGENT B0, `(.L_x_6) ;  /* 0x000000e000007945 */ /* 0x000fe60003800200 */
[----:B------:R0:W1:Y:S01]  /*0d00*/  MUFU.RSQ R21, R14 ;  /* 0x0000000e00157308 */ /* 0x0000620000001400 */
[----:B------:R-:W-:-:S04]  /*0d10*/  IADD3 R18, PT, PT, R14, -0xd000000, RZ ;  /* 0xf30000000e127810 */ /* 0x000fc80007ffe0ff */
[----:B------:R-:W-:Y:S01]  /*0d20*/  ISETP.GT.U32.AND P0, PT, R18, 0x727fffff, PT ;  /* 0x727fffff1200780c */ /* 0x000fe20003f04070 */
[----:B------:R-:W-:-:S12]  /*0d30*/  IMAD.MOV.U32 R18, RZ, RZ, R0 ;  /* 0x000000ffff127224 */ /* 0x000fd800078e0000 */
[----:B01----:R-:W-:Y:S05]  /*0d40*/  @!P0 BRA `(.L_x_7) ;  /* 0x0000000000108947 */ /* 0x003fea0003800000 */
[----:B------:R-:W-:-:S07]  /*0d50*/  MOV R24, 0xd70 ;  /* 0x00000d7000187802 */ /* 0x000fce0000000f00 */
[----:B------:R-:W-:Y:S05]  /*0d60*/  CALL.REL.NOINC `($__internal_0_$__cuda_sm20_sqrt_rn_f32_slowpath) ;  /* 0x0000001400c07944 */ /* 0x000fea0003c00000 */
[----:B------:R-:W-:Y:S01]  /*0d70*/  MOV R20, R14 ;  /* 0x0000000e00147202 */ /* 0x000fe20000000f00 */
[----:B------:R-:W-:Y:S06]  /*0d80*/  BRA `(.L_x_8) ;  /* 0x0000000000107947 */ /* 0x000fec0003800000 */
.L_x_7:
[----:B------:R-:W-:Y:S01]  /*0d90*/  FMUL.FTZ R20, R14, R21 ;  /* 0x000000150e147220 */ /* 0x000fe20000410000 */
[----:B------:R-:W-:-:S03]  /*0da0*/  FMUL.FTZ R0, R21, 0.5 ;  /* 0x3f00000015007820 */ /* 0x000fc60000410000 */
[----:B------:R-:W-:-:S04]  /*0db0*/  FFMA R21, -R20, R20, R14 ;  /* 0x0000001414157223 */ /* 0x000fc8000000010e */
[----:B------:R-:W-:-:S07]  /*0dc0*/  FFMA R20, R21, R0, R20 ;  /* 0x0000000015147223 */ /* 0x000fce0000000014 */
.L_x_8:
[----:B------:R-:W-:Y:S05]  /*0dd0*/  BSYNC.RECONVERGENT B0 ;  /* 0x0000000000007941 */ /* 0x000fea0003800200 */
.L_x_6:
[----:B------:R-:W0:Y:S01]  /*0de0*/  F2F.F64.F32 R20, R20 ;  /* 0x0000001400147310 */ /* 0x000e220000201800 */
[----:B------:R-:W-:Y:S01]  /*0df0*/  BSSY.RECONVERGENT B0, `(.L_x_9) ;  /* 0x000003f000007945 */ /* 0x000fe20003800200 */
[----:B0-----:R-:W-:-:S14]  /*0e00*/  DSETP.GTU.AND P0, PT, R20, UR12, PT ;  /* 0x0000000c14007e2a */ /* 0x001fdc000bf0c000 */
[----:B------:R-:W-:Y:S05]  /*0e10*/  @P0 BRA `(.L_x_10) ;  /* 0x0000000000f00947 */ /* 0x000fea0003800000 */
[----:B------:R-:W0:Y:S01]  /*0e20*/  S2R R20, SR_LANEID ;  /* 0x0000000000147919 */ /* 0x000e220000000000 */
[----:B------:R-:W1:Y:S01]  /*0e30*/  S2UR UR7, SR_CgaCtaId ;  /* 0x00000000000779c3 */ /* 0x000e620000008800 */
[----:B------:R-:W-:Y:S01]  /*0e40*/  VOTEU.ANY UR10, UPT, PT ;  /* 0x00000000000a7886 */ /* 0x000fe200038e0100 */
[----:B------:R-:W-:Y:S01]  /*0e50*/  UMOV UR6, 0x400 ;  /* 0x0000040000067882 */ /* 0x000fe20000000000 */
[----:B------:R-:W0:Y:S01]  /*0e60*/  FLO.U32 R23, UR10 ;  /* 0x0000000a00177d00 */ /* 0x000e2200080e0000 */
[----:B------:R-:W-:Y:S01]  /*0e70*/  UIADD3 UR5, UPT, UPT, UR6, 0x1004, URZ ;  /* 0x0000100406057890 */ /* 0x000fe2000fffe0ff */
[----:B------:R-:W2:Y:S06]  /*0e80*/  S2R R0, SR_LTMASK ;  /* 0x0000000000007919 */ /* 0x000eac0000003900 */
[----:B------:R-:W3:Y:S01]  /*0e90*/  POPC R21, UR10 ;  /* 0x0000000a00157d09 */ /* 0x000ee20008000000 */
[----:B-1----:R-:W-:-:S02]  /*0ea0*/  ULEA UR5, UR7, UR5, 0x18 ;  /* 0x0000000507057291 */ /* 0x002fc4000f8ec0ff */
[----:B------:R-:W-:Y:S01]  /*0eb0*/  ULEA UR6, UR7, UR6, 0x18 ;  /* 0x0000000607067291 */ /* 0x000fe2000f8ec0ff */
[----:B0-----:R-:W-:Y:S02]  /*0ec0*/  ISETP.EQ.U32.AND P0, PT, R23, R20, PT ;  /* 0x000000141700720c */ /* 0x001fe40003f02070 */
[----:B--2---:R-:W-:-:S04]  /*0ed0*/  LOP3.LUT R24, R0, UR10, RZ, 0xc0, !PT ;  /* 0x0000000a00187c12 */ /* 0x004fc8000f8ec0ff */
[----:B------:R-:W0:Y:S07]  /*0ee0*/  POPC R25, R24 ;  /* 0x0000001800197309 */ /* 0x000e2e0000000000 */
[----:B---3--:R-:W1:Y:S04]  /*0ef0*/  @P0 ATOMS.ADD R22, [UR5], R21 ;  /* 0x00000015ff16098c */ /* 0x008e680008000005 */
[----:B------:R-:W2:Y:S04]  /*0f00*/  LDS R14, [UR6+0x1004] ;  /* 0x00100406ff0e7984 */ /* 0x000ea80008000800 */
[----:B-1----:R-:W0:Y:S01]  /*0f10*/  SHFL.IDX PT, R22, R22, R23, 0x1f ;  /* 0x00001f1716167589 */ /* 0x002e2200000e0000 */
[----:B--2---:R-:W-:Y:S01]  /*0f20*/  ISETP.GE.AND P0, PT, R14, UR11, PT ;  /* 0x0000000b0e007c0c */ /* 0x004fe2000bf06270 */
[----:B0-----:R-:W-:-:S12]  /*0f30*/  IMAD.IADD R14, R22, 0x1, R25 ;  /* 0x00000001160e7824 */ /* 0x001fd800078e0219 */
[----:B------:R-:W-:Y:S05]  /*0f40*/  @!P0 BRA `(.L_x_11) ;  /* 0x00000000009c8947 */ /* 0x000fea0003800000 */
[----:B------:R-:W-:-:S06]  /*0f50*/  MOV R14, 0xffffffff ;  /* 0xffffffff000e7802 */ /* 0x000fcc0000000f00 */
[----:B------:R-:W2:Y:S01]  /*0f60*/  ATOMG.E.CAS.STRONG.GPU PT, R14, [R18], R14, R15 ;  /* 0x0000000e120e73a9 */ /* 0x000ea200001ee10f */
[----:B------:R-:W-:Y:S01]  /*0f70*/  BSSY.RELIABLE B1, `(.L_x_12) ;  /* 0x0000016000017945 */ /* 0x000fe20003800100 */
[----:B------:R-:W-:Y:S02]  /*0f80*/  PLOP3.LUT P0, PT, PT, PT, PT, 0x8, 0x80 ;  /* 0x000000000080781c */ /* 0x000fe40003f0e170 */
[----:B--2---:R-:W-:-:S13]  /*0f90*/  ISETP.NE.AND P1, PT, R14, -0x2, PT ;  /* 0xfffffffe0e00780c */ /* 0x004fda0003f25270 */
[----:B------:R-:W-:Y:S05]  /*0fa0*/  @!P1 BRA `(.L_x_13) ;  /* 0x0000000000489947 */ /* 0x000fea0003800000 */
[----:B------:R-:W-:-:S13]  /*0fb0*/  ISETP.NE.AND P0, PT, R14, -0x1, PT ;  /* 0xffffffff0e00780c */ /* 0x000fda0003f05270 */
[----:B------:R-:W-:Y:S05]  /*0fc0*/  @!P0 BREAK.RELIABLE B1 ;  /* 0x0000000000018942 */ /* 0x000fea0003800100 */
[----:B------:R-:W-:Y:S05]  /*0fd0*/  @P0 BRA `(.L_x_14) ;  /* 0x0000000000380947 */ /* 0x000fea0003800000 */
[----:B------:R-:W-:Y:S02]  /*0fe0*/  VOTEU.ANY UR5, UPT, PT ;  /* 0x0000000000057886 */ /* 0x000fe400038e0100 */
[----:B------:R-:W0:Y:S08]  /*0ff0*/  FLO.U32 R25, UR5 ;  /* 0x0000000500197d00 */ /* 0x000e3000080e0000 */
[----:B------:R-:W1:Y:S01]  /*1000*/  POPC R23, UR5 ;  /* 0x0000000500177d09 */ /* 0x000e620008000000 */
[----:B0-----:R-:W-:-:S13]  /*1010*/  ISETP.EQ.U32.AND P0, PT, R25, R20, PT ;  /* 0x000000141900720c */ /* 0x001fda0003f02070 */
[----:B-1----:R-:W2:Y:S01]  /*1020*/  @P0 ATOMG.E.ADD.STRONG.GPU PT, R14, desc[UR8][R12.64], R23 ;  /* 0x800000170c0e09a8 */ /* 0x002ea200081ef108 */
[----:B------:R-:W-:-:S04]  /*1030*/  LOP3.LUT R0, R0, UR5, RZ, 0xc0, !PT ;  /* 0x0000000500007c12 */ /* 0x000fc8000f8ec0ff */
[----:B------:R-:W0:Y:S01]  /*1040*/  POPC R21, R0 ;  /* 0x0000000000157309 */ /* 0x000e220000000000 */
[----:B--2---:R-:W0:Y:S02]  /*1050*/  SHFL.IDX PT, R14, R14, R25, 0x1f ;  /* 0x00001f190e0e7589 */ /* 0x004e2400000e0000 */
[----:B0-----:R-:W-:-:S05]  /*1060*/  IMAD.IADD R21, R14, 0x1, R21 ;  /* 0x000000010e157824 */ /* 0x001fca00078e0215 */
[----:B------:R-:W-:-:S13]  /*1070*/  ISETP.GT.AND P0, PT, R21, 0x3ff, PT ;  /* 0x000003ff1500780c */ /* 0x000fda0003f04270 */
[----:B------:R-:W-:Y:S05]  /*1080*/  @P0 BRA `(.L_x_10) ;  /* 0x0000000000540947 */ /* 0x000fea0003800000 */
[----:B------:R-:W-:-:S05]  /*1090*/  IMAD.WIDE R20, R21, 0x4, R10 ;  /* 0x0000000415147825 */ /* 0x000fca00078e020a */
[----:B------:R3:W-:Y:S01]  /*10a0*/  STG.E desc[UR8][R20.64], R17 ;  /* 0x0000001114007986 */ /* 0x0007e2000c101908 */
[----:B------:R-:W-:Y:S05]  /*10b0*/  BRA `(.L_x_10) ;  /* 0x0000000000487947 */ /* 0x000fea0003800000 */
.L_x_14:
[----:B------:R-:W-:-:S13]  /*10c0*/  ISETP.NE.AND P0, PT, R14, R15, PT ;  /* 0x0000000f0e00720c */ /* 0x000fda0003f05270 */
.L_x_13:
[----:B------:R-:W-:Y:S05]  /*10d0*/  BSYNC.RELIABLE B1 ;  /* 0x0000000000017941 */ /* 0x000fea0003800100 */
.L_x_12:
[----:B------:R-:W-:-:S13]  /*10e0*/  ISETP.GT.OR P0, PT, R14, 0x1f, !P0 ;  /* 0x0000001f0e00780c */ /* 0x000fda0004704670 */
[----:B------:R-:W-:Y:S05]  /*10f0*/  @P0 BRA `(.L_x_15) ;  /* 0x00000000001c0947 */ /* 0x000fea0003800000 */
[----:B------:R-:W-:Y:S01]  /*1100*/  ISETP.GE.AND P0, PT, R14, R15, PT ;  /* 0x0000000f0e00720c */ /* 0x000fe20003f06270 */
[----:B------:R-:W-:-:S12]  /*1110*/  HFMA2 R0, -RZ, RZ, 0, 5.9604644775390625e-08 ;  /* 0x00000001ff007431 */ /* 0x000fd800000001ff */
[----:B------:R-:W-:-:S04]  /*1120*/  @!P0 IMAD.WIDE R20, R14, 0x40, R4 ;  /* 0x000000400e148825 */ /* 0x000fc800078e0204 */
[----:B------:R-:W-:Y:S01]  /*1130*/  @P0 IMAD.WIDE.U32 R22, R14, 0x2, R6 ;  /* 0x000000020e160825 */ /* 0x000fe200078e0006 */
[----:B------:R2:W-:Y:S04]  /*1140*/  @!P0 STG.E.U16 desc[UR8][R20.64], R0 ;  /* 0x0000000014008986 */ /* 0x0005e8000c101508 */
[----:B------:R2:W-:Y:S01]  /*1150*/  @P0 STG.E.U16 desc[UR8][R22.64], R0 ;  /* 0x0000000016000986 */ /* 0x0005e2000c101508 */
[----:B------:R-:W-:Y:S05]  /*1160*/  BRA `(.L_x_10) ;  /* 0x00000000001c7947 */ /* 0x000fea0003800000 */
.L_x_15:
[----:B------:R-:W-:-:S13]  /*1170*/  ISETP.NE.AND P0, PT, R14, -0x2, PT ;  /* 0xfffffffe0e00780c */ /* 0x000fda0003f05270 */
[----:B------:R-:W-:Y:S05]  /*1180*/  @P0 BRA `(.L_x_10) ;  /* 0x0000000000140947 */ /* 0x000fea0003800000 */
[----:B------:R-:W-:-:S05]  /*1190*/  IMAD.MOV.U32 R14, RZ, RZ, -0x2 ;  /* 0xfffffffeff0e7424 */ /* 0x000fca00078e00ff */
[----:B------:R1:W5:Y:S01]  /*11a0*/  ATOMG.E.CAS.STRONG.GPU PT, RZ, [R18], R14, R15 ;  /* 0x0000000e12ff73a9 */ /* 0x00036200001ee10f */
[----:B------:R-:W-:Y:S05]  /*11b0*/  BRA `(.L_x_10) ;  /* 0x0000000000087947 */ /* 0x000fea0003800000 */
.L_x_11:
[----:B------:R-:W-:-:S05]  /*11c0*/  LEA R14, R14, UR4, 0x2 ;  /* 0x000000040e0e7c11 */ /* 0x000fca000f8e10ff */
[----:B------:R0:W-:Y:S02]  /*11d0*/  STS [R14], R17 ;  /* 0x000000110e007388 */ /* 0x0001e40000000800 */
.L_x_10:
[----:B------:R-:W-:Y:S05]  /*11e0*/  BSYNC.RECONVERGENT B0 ;  /* 0x0000000000007941 */ /* 0x000fea0003800200 */
.L_x_9:
[C---:B------:R-:W-:Y:S02]  /*11f0*/  ISETP.GE.U32.AND P0, PT, R17.reuse, 0x2690, PT ;  /* 0x000026901100780c */ /* 0x040fe40003f06070 */
[----:B--2---:R-:W-:Y:S02]  /*1200*/  IADD3 R0, P1, PT, R18, 0x200, RZ ;  /* 0x0000020012007810 */ /* 0x004fe40007f3e0ff */
[----:B------:R-:W-:Y:S02]  /*1210*/  IADD3 R2, P2, PT, R2, 0x400, RZ ;  /* 0x0000040002027810 */ /* 0x000fe40007f5e0ff */
[----:B0--3--:R-:W-:Y:S01]  /*1220*/  IADD3 R17, PT, PT, R17, 0x80, RZ ;  /* 0x0000008011117810 */ /* 0x009fe20007ffe0ff */
[----:B-1----:R-:W-:Y:S01]  /*1230*/  IMAD.X R19, RZ, RZ, R19, P1 ;  /* 0x000000ffff137224 */ /* 0x002fe200008e0613 */
[----:B------:R-:W-:-:S05]  /*1240*/  IADD3.X R3, PT, PT, RZ, R3, RZ, P2, !PT ;  /* 0x00000003ff037210 */ /* 0x000fca00017fe4ff */
[----:B------:R-:W-:Y:S05]  /*1250*/  @!P0 BRA `(.L_x_16) ;  /* 0xfffffff0005c8947 */ /* 0x000fea000383ffff */
[----:B------:R-:W-:Y:S05]  /*1260*/  WARPSYNC.ALL ;  /* 0x0000000000007948 */ /* 0x000fea0003800000 */
[----:B------:R-:W0:Y:S08]  /*1270*/  S2UR UR6, SR_CgaCtaId ;  /* 0x00000000000679c3 */ /* 0x000e300000008800 */
[----:B------:R-:W-:Y:S06]  /*1280*/  BAR.SYNC.DEFER_BLOCKING 0x0 ;  /* 0x0000000000007b1d */ /* 0x000fec0000010000 */
[----:B------:R-:W-:-:S02]  /*1290*/  UMOV UR5, 0x400 ;  /* 0x0000040000057882 */ /* 0x000fc40000000000 */
[----:B------:R-:W1:Y:S01]  /*12a0*/  LDC R2, c[0x3][RZ] ;  /* 0x00c00000ff027b82 */ /* 0x000e620000000800 */
[----:B0-----:R-:W-:-:S09]  /*12b0*/  ULEA UR5, UR6, UR5, 0x18 ;  /* 0x0000000506057291 */ /* 0x001fd2000f8ec0ff */
[----:B------:R-:W1:Y:S02]  /*12c0*/  LDS R0, [UR5+0x1004] ;  /* 0x00100405ff007984 */ /* 0x000e640008000800 */
[----:B-1----:R-:W-:-:S04]  /*12d0*/  ISETP.GT.AND P0, PT, R0, R2, PT ;  /* 0x000000020000720c */ /* 0x002fc80003f04270 */
[----:B------:R-:W-:-:S13]  /*12e0*/  ISETP.NE.OR P0, PT, R16, RZ, !P0 ;  /* 0x000000ff1000720c */ /* 0x000fda0004705670 */
[----:B------:R-:W-:Y:S01]  /*12f0*/  @!P0 STS [UR5+0x1004], R2 ;  /* 0x00100402ff008988 */ /* 0x000fe20008000805 */
[----:B------:R-:W-:Y:S06]  /*1300*/  BAR.SYNC.DEFER_BLOCKING 0x0 ;  /* 0x0000000000007b1d */ /* 0x000fec0000010000 */
[----:B------:R-:W0:Y:S02]  /*1310*/  LDS R9, [UR5+0x1004] ;  /* 0x00100405ff097984 */ /* 0x000e240008000800 */
[----:B0-----:R-:W-:-:S13]  /*1320*/  ISETP.GE.AND P0, PT, R9, R2, PT ;  /* 0x000000020900720c */ /* 0x001fda0003f06270 */
[----:B------:R-:W-:Y:S05]  /*1330*/  @!P0 BRA `(.L_x_17) ;  /* 0x0000001000148947 */ /* 0x000fea0003800000 */
[----:B------:R-:W0:Y:S01]  /*1340*/  LDS R17, [UR5+0x1010] ;  /* 0x00101005ff117984 */ /* 0x000e220008000800 */
[----:B------:R-:W0:Y:S01]  /*1350*/  LDC.64 R2, c[0x4][0x8] ;  /* 0x01000200ff027b82 */ /* 0x000e220000000a00 */
[----:B------:R-:W-:Y:S01]  /*1360*/  ISETP.GE.AND P0, PT, R16, R9, PT ;  /* 0x000000091000720c */ /* 0x000fe20003f06270 */
[----:B------:R-:W-:Y:S01]  /*1370*/  BSSY.RECONVERGENT B0, `(.L_x_18) ;  /* 0x0000100000007945 */ /* 0x000fe20003800200 */
[----:B0-----:R-:W-:-:S05]  /*1380*/  IMAD.WIDE R2, R17, 0x4, R2 ;  /* 0x0000000411027825 */ /* 0x001fca00078e0202 */
[----:B------:R0:W-:Y:S06]  /*1390*/  STG.E desc[UR8][R2.64], R15 ;  /* 0x0000000f02007986 */ /* 0x0001ec000c101908 */
[----:B------:R-:W-:Y:S05]  /*13a0*/  @P0 BRA `(.L_x_19) ;  /* 0x0000000c00f00947 */ /* 0x000fea0003800000 */
[----:B------:R-:W-:Y:S01]  /*13b0*/  VIADDMNMX R8, R16, 0x80, R9, !PT ;  /* 0x0000008010087846 */ /* 0x000fe20007800109 */
[----:B------:R-:W-:Y:S01]  /*13c0*/  BSSY.RECONVERGENT B1, `(.L_x_20) ;  /* 0x0000041000017945 */ /* 0x000fe20003800200 */
[----:B0-----:R-:W-:-:S05]  /*13d0*/  LOP3.LUT R3, RZ, R16, RZ, 0x33, !PT ;  /* 0x00000010ff037212 */ /* 0x001fca00078e33ff */
[----:B------:R-:W-:-:S05]  /*13e0*/  IMAD.IADD R8, R8, 0x1, R3 ;  /* 0x0000000108087824 */ /* 0x000fca00078e0203 */
[----:B------:R-:W-:-:S04]  /*13f0*/  LOP3.LUT R0, R8, 0x180, RZ, 0xc0, !PT ;  /* 0x0000018008007812 */ /* 0x000fc800078ec0ff */
[----:B------:R-:W-:Y:S02]  /*1400*/  ISETP.NE.AND P0, PT, R0, 0x180, PT ;  /* 0x000001800000780c */ /* 0x000fe40003f05270 */
[----:B------:R-:W-:-:S11]  /*1410*/  MOV R0, R16 ;  /* 0x0000001000007202 */ /* 0x000fd60000000f00 */
[----:B------:R-:W-:Y:S05]  /*1420*/  @!P0 BRA `(.L_x_21) ;  /* 0x0000000000e88947 */ /* 0x000fea0003800000 */
[----:B------:R-:W0:Y:S01]  /*1430*/  LDC.64 R2, c[0x4][0x8] ;  /* 0x01000200ff027b82 */ /* 0x000e220000000a00 */
[----:B------:R-:W-:-:S05]  /*1440*/  LEA.HI R0, R8, 0x1, RZ, 0x19 ;  /* 0x0000000108007811 */ /* 0x000fca00078fc8ff */
[C---:B------:R-:W-:Y:S01]  /*1450*/  IMAD.SHL.U32 R14, R0.reuse, 0x80, RZ ;  /* 0x00000080000e7824 */ /* 0x040fe200078e00ff */
[----:B------:R-:W-:-:S04]  /*1460*/  LOP3.LUT R0, R0, 0x3, RZ, 0xc0, !PT ;  /* 0x0000000300007812 */ /* 0x000fc800078ec0ff */
[----:B------:R-:W-:Y:S02]  /*1470*/  LOP3.LUT R19, R14, 0x180, RZ, 0xc0, !PT ;  /* 0x000001800e137812 */ /* 0x000fe400078ec0ff */
[----:B------:R-:W-:Y:S02]  /*1480*/  IADD3 R17, PT, PT, -R0, RZ, RZ ;  /* 0x000000ff00117210 */ /* 0x000fe40007ffe1ff */
[----:B------:R-:W-:Y:S01]  /*1490*/  LEA R14, R16, UR4, 0x2 ;  /* 0x00000004100e7c11 */ /* 0x000fe2000f8e10ff */
[----:B------:R-:W-:-:S07]  /*14a0*/  IMAD.IADD R0, R19, 0x1, R16 ;  /* 0x0000000113007824 */ /* 0x000fce00078e0210 */
.L_x_28:
[----:B012---:R-:W0:Y:S01]  /*14b0*/  LDS R21, [R14] ;  /* 0x000000000e157984 */ /* 0x007e220000000800 */
[----:B------:R-:W-:Y:S01]  /*14c0*/  MOV R22, 0xffffffff ;  /* 0xffffffff00167802 */ /* 0x000fe20000000f00 */
[----:B------:R-:W-:Y:S02]  /*14d0*/  IMAD.MOV.U32 R23, RZ, RZ, R15 ;  /* 0x000000ffff177224 */ /* 0x000fe400078e000f */
[----:B0-----:R-:W-:-:S05]  /*14e0*/  IMAD.WIDE R18, R21, 0x4, R2 ;  /* 0x0000000415127825 */ /* 0x001fca00078e0202 */
[----:B------:R-:W2:Y:S01]  /*14f0*/  ATOMG.E.CAS.STRONG.GPU PT, R20, [R18], R22, R23 ;  /* 0x00000016121473a9 */ /* 0x000ea200001ee117 */
[----:B------:R-:W-:Y:S01]  /*1500*/  IADD3 R17, PT, PT, R17, 0x1, RZ ;  /* 0x0000000111117810 */ /* 0x000fe20007ffe0ff */
[----:B------:R-:W-:Y:S04]  /*1510*/  BSSY.RECONVERGENT B2, `(.L_x_22) ;  /* 0x0000029000027945 */ /* 0x000fe80003800200 */
[----:B------:R-:W-:Y:S01]  /*1520*/  BSSY.RELIABLE B3, `(.L_x_23) ;  /* 0x0000019000037945 */ /* 0x000fe20003800100 */
[----:B------:R-:W-:Y:S02]  /*1530*/  PLOP3.LUT P1, PT, PT, PT, PT, 0x8, 0x80 ;  /* 0x000000000080781c */ /* 0x000fe40003f2e170 */
[----:B------:R-:W-:Y:S02]  /*1540*/  ISETP.NE.AND P0, PT, R17, RZ, PT ;  /* 0x000000ff1100720c */ /* 0x000fe40003f05270 */
[----:B--2---:R-:W-:-:S13]  /*1550*/  ISETP.NE.AND P2, PT, R20, -0x2, PT ;  /* 0xfffffffe1400780c */ /* 0x004fda0003f45270 */
[----:B------:R-:W-:Y:S05]  /*1560*/  @!P2 BRA `(.L_x_24) ;  /* 0x000000000050a947 */ /* 0x000fea0003800000 */
[----:B------:R-:W-:-:S13]  /*1570*/  ISETP.NE.AND P1, PT, R20, -0x1, PT ;  /* 0xffffffff1400780c */ /* 0x000fda0003f25270 */
[----:B------:R-:W-:Y:S05]  /*1580*/  @!P1 BREAK.RELIABLE B3 ;  /* 0x0000000000039942 */ /* 0x000fea0003800100 */
[----:B------:R-:W-:Y:S05]  /*1590*/  @P1 BRA `(.L_x_25) ;  /* 0x0000000000401947 */ /* 0x000fea0003800000 */
[----:B------:R-:W0:Y:S01]  /*15a0*/  S2R R19, SR_LANEID ;  /* 0x0000000000137919 */ /* 0x000e220000000000 */
[----:B------:R-:W-:Y:S02]  /*15b0*/  VOTEU.ANY UR5, UPT, PT ;  /* 0x0000000000057886 */ /* 0x000fe400038e0100 */
[----:B------:R-:W0:Y:S08]  /*15c0*/  FLO.U32 R18, UR5 ;  /* 0x0000000500127d00 */ /* 0x000e3000080e0000 */
[----:B------:R-:W1:Y:S01]  /*15d0*/  POPC R23, UR5 ;  /* 0x0000000500177d09 */ /* 0x000e620008000000 */
[----:B0-----:R-:W-:-:S13]  /*15e0*/  ISETP.EQ.U32.AND P1, PT, R18, R19, PT ;  /* 0x000000131200720c */ /* 0x001fda0003f22070 */
[----:B-1----:R-:W2:Y:S01]  /*15f0*/  @P1 ATOMG.E.ADD.STRONG.GPU PT, R23, desc[UR8][R12.64], R23 ;  /* 0x800000170c1719a8 */ /* 0x002ea200081ef108 */
[----:B------:R-:W0:Y:S02]  /*1600*/  S2R R20, SR_LTMASK ;  /* 0x0000000000147919 */ /* 0x000e240000003900 */
[----:B0-----:R-:W-:-:S06]  /*1610*/  LOP3.LUT R20, R20, UR5, RZ, 0xc0, !PT ;  /* 0x0000000514147c12 */ /* 0x001fcc000f8ec0ff */
        /* <DEDUP_REMOVED lines=8> */
.L_x_25:
[----:B------:R-:W-:-:S13]  /*16a0*/  ISETP.NE.AND P1, PT, R20, R15, PT ;  /* 0x0000000f1400720c */ /* 0x000fda0003f25270 */
.L_x_24:
[----:B------:R-:W-:Y:S05]  /*16b0*/  BSYNC.RELIABLE B3 ;  /* 0x0000000000037941 */ /* 0x000fea0003800100 */
.L_x_23:
[----:B------:R-:W-:-:S13]  /*16c0*/  ISETP.LT.AND P2, PT, R20, 0x20, PT ;  /* 0x000000201400780c */ /* 0x000fda0003f41270 */
[----:B------:R-:W-:Y:S05]  /*16d0*/  @P1 BRA P2, `(.L_x_27) ;  /* 0x0000000000181947 */ /* 0x000fea0001000000 */
[----:B------:R-:W-:-:S13]  /*16e0*/  ISETP.NE.AND P1, PT, R20, -0x2, PT ;  /* 0xfffffffe1400780c */ /* 0x000fda0003f25270 */
[----:B------:R-:W-:Y:S05]  /*16f0*/  @P1 BRA `(.L_x_26) ;  /* 0x0000000000281947 */ /* 0x000fea0003800000 */
[----:B------:R-:W-:Y:S01]  /*1700*/  MOV R20, 0xfffffffe ;  /* 0xfffffffe00147802 */ /* 0x000fe20000000f00 */
[----:B------:R-:W-:-:S05]  /*1710*/  IMAD.MOV.U32 R21, RZ, RZ, R15 ;  /* 0x000000ffff157224 */ /* 0x000fca00078e000f */
[----:B------:R2:W5:Y:S01]  /*1720*/  ATOMG.E.CAS.STRONG.GPU PT, RZ, [R18], R20, R21 ;  /* 0x0000001412ff73a9 */ /* 0x00056200001ee115 */
[----:B------:R-:W-:Y:S05]  /*1730*/  BRA `(.L_x_26) ;  /* 0x0000000000187947 */ /* 0x000fea0003800000 */
.L_x_27:
[----:B------:R-:W-:Y:S01]  /*1740*/  ISETP.GE.AND P1, PT, R20, R15, PT ;  /* 0x0000000f1400720c */ /* 0x000fe20003f26270 */
[----:B------:R-:W-:-:S12]  /*1750*/  HFMA2 R22, -RZ, RZ, 0, 5.9604644775390625e-08 ;  /* 0x00000001ff167431 */ /* 0x000fd800000001ff */
[----:B------:R-:W-:-:S04]  /*1760*/  @P1 IMAD.WIDE.U32 R18, R20, 0x2, R6 ;  /* 0x0000000214121825 */ /* 0x000fc800078e0006 */
[----:B------:R-:W-:Y:S01]  /*1770*/  @!P1 IMAD.WIDE R20, R20, 0x40, R4 ;  /* 0x0000004014149825 */ /* 0x000fe200078e0204 */
[----:B------:R1:W-:Y:S04]  /*1780*/  @P1 STG.E.U16 desc[UR8][R18.64], R22 ;  /* 0x0000001612001986 */ /* 0x0003e8000c101508 */
[----:B------:R1:W-:Y:S02]  /*1790*/  @!P1 STG.E.U16 desc[UR8][R20.64], R22 ;  /* 0x0000001614009986 */ /* 0x0003e4000c101508 */
.L_x_26:
[----:B------:R-:W-:Y:S05]  /*17a0*/  BSYNC.RECONVERGENT B2 ;  /* 0x0000000000027941 */ /* 0x000fea0003800200 */
.L_x_22:
[----:B------:R-:W-:Y:S01]  /*17b0*/  VIADD R14, R14, 0x200 ;  /* 0x000002000e0e7836 */ /* 0x000fe20000000000 */
[----:B------:R-:W-:Y:S06]  /*17c0*/  @P0 BRA `(.L_x_28) ;  /* 0xfffffffc00380947 */ /* 0x000fec000383ffff */
.L_x_21:
[----:B------:R-:W-:Y:S05]  /*17d0*/  BSYNC.RECONVERGENT B1 ;  /* 0x0000000000017941 */ /* 0x000fea0003800200 */
.L_x_20:
[----:B------:R-:W-:-:S13]  /*17e0*/  ISETP.GE.U32.AND P0, PT, R8, 0x180, PT ;  /* 0x000001800800780c */ /* 0x000fda0003f06070 */
[----:B------:R-:W-:Y:S05]  /*17f0*/  @!P0 BRA `(.L_x_19) ;  /* 0x0000000800dc8947 */ /* 0x000fea0003800000 */
[----:B------:R-:W3:Y:S01]  /*1800*/  LDC.64 R2, c[0x4][0x8] ;  /* 0x01000200ff027b82 */ /* 0x000ee20000000a00 */
[----:B------:R-:W-:-:S04]  /*1810*/  LEA R8, R0, UR4, 0x2 ;  /* 0x0000000400087c11 */ /* 0x000fc8000f8e10ff */
[----:B------:R-:W-:-:S07]  /*1820*/  IADD3 R8, PT, PT, R8, 0x400, RZ ;  /* 0x0000040008087810 */ /* 0x000fce0007ffe0ff */
.L_x_53:
[----:B0-----:R-:W0:Y:S01]  /*1830*/  LDS R17, [R8+-0x400] ;  /* 0xfffc000008117984 */ /* 0x001e220000000800 */
[----:B-12---:R-:W-:Y:S02]  /*1840*/  IMAD.MOV.U32 R14, RZ, RZ, -0x1 ;  /* 0xffffffffff0e7424 */ /* 0x006fe400078e00ff */
[----:B0123--:R-:W-:-:S05]  /*1850*/  IMAD.WIDE R18, R17, 0x4, R2 ;  /* 0x0000000411127825 */ /* 0x00ffca00078e0202 */
[----:B------:R-:W2:Y:S01]  /*1860*/  ATOMG.E.CAS.STRONG.GPU PT, R20, [R18], R14, R15 ;  /* 0x0000000e121473a9 */ /* 0x000ea200001ee10f */
[----:B------:R-:W-:Y:S01]  /*1870*/  IADD3 R0, PT, PT, R0, 0x200, RZ ;  /* 0x0000020000007810 */ /* 0x000fe20007ffe0ff */
[----:B------:R-:W-:Y:S04]  /*1880*/  BSSY.RECONVERGENT B1, `(.L_x_29) ;  /* 0x0000028000017945 */ /* 0x000fe80003800200 */
[----:B------:R-:W-:Y:S01]  /*1890*/  BSSY.RELIABLE B2, `(.L_x_30) ;  /* 0x0000019000027945 */ /* 0x000fe20003800100 */
[----:B------:R-:W-:Y:S02]  /*18a0*/  PLOP3.LUT P0, PT, PT, PT, PT, 0x8, 0x80 ;  /* 0x000000000080781c */ /* 0x000fe40003f0e170 */
[----:B------:R-:W-:Y:S02]  /*18b0*/  ISETP.GE.AND P1, PT, R0, R9, PT ;  /* 0x000000090000720c */ /* 0x000fe40003f26270 */
        /* <DEDUP_REMOVED lines=21> */
.L_x_32:
[----:B------:R-:W-:-:S13]  /*1a10*/  ISETP.NE.AND P0, PT, R20, R15, PT ;  /* 0x0000000f1400720c */ /* 0x000fda0003f05270 */
.L_x_31:
[----:B------:R-:W-:Y:S05]  /*1a20*/  BSYNC.RELIABLE B2 ;  /* 0x0000000000027941 */ /* 0x000fea0003800100 */
.L_x_30:
        /* <DEDUP_REMOVED lines=9> */
.L_x_34:
[----:B------:R-:W-:-:S13]  /*1ac0*/  ISETP.NE.AND P0, PT, R20, -0x2, PT ;  /* 0xfffffffe1400780c */ /* 0x000fda0003f05270 */
[----:B------:R-:W-:Y:S05]  /*1ad0*/  @P0 BRA `(.L_x_33) ;  /* 0x0000000000080947 */ /* 0x000fea0003800000 */
[----:B------:R-:W-:-:S05]  /*1ae0*/  IMAD.MOV.U32 R14, RZ, RZ, -0x2 ;  /* 0xfffffffeff0e7424 */ /* 0x000fca00078e00ff */
[----:B------:R0:W5:Y:S02]  /*1af0*/  ATOMG.E.CAS.STRONG.GPU PT, RZ, [R18], R14, R15 ;  /* 0x0000000e12ff73a9 */ /* 0x00016400001ee10f */
.L_x_33:
[----:B------:R-:W-:Y:S05]  /*1b00*/  BSYNC.RECONVERGENT B1 ;  /* 0x0000000000017941 */ /* 0x000fea0003800200 */
.L_x_29:
[----:B--2---:R-:W2:Y:S01]  /*1b10*/  LDS R17, [R8+-0x200] ;  /* 0xfffe000008117984 */ /* 0x004ea20000000800 */
[----:B01----:R-:W-:Y:S01]  /*1b20*/  MOV R14, 0xffffffff ;  /* 0xffffffff000e7802 */ /* 0x003fe20000000f00 */
[----:B--2---:R-:W-:-:S05]  /*1b30*/  IMAD.WIDE R18, R17, 0x4, R2 ;  /* 0x0000000411127825 */ /* 0x004fca00078e0202 */
[----:B------:R-:W2:Y:S01]  /*1b40*/  ATOMG.E.CAS.STRONG.GPU PT, R20, [R18], R14, R15 ;  /* 0x0000000e121473a9 */ /* 0x000ea200001ee10f */
[----:B------:R-:W-:Y:S04]  /*1b50*/  BSSY.RECONVERGENT B1, `(.L_x_35) ;  /* 0x0000027000017945 */ /* 0x000fe80003800200 */
[----:B------:R-:W-:Y:S01]  /*1b60*/  BSSY.RELIABLE B2, `(.L_x_36) ;  /* 0x0000018000027945 */ /* 0x000fe20003800100 */
[----:B------:R-:W-:Y:S02]  /*1b70*/  PLOP3.LUT P0, PT, PT, PT, PT, 0x8, 0x80 ;  /* 0x000000000080781c */ /* 0x000fe40003f0e170 */
        /* <DEDUP_REMOVED lines=21> */
.L_x_38:
[----:B------:R-:W-:-:S13]  /*1cd0*/  ISETP.NE.AND P0, PT, R20, R15, PT ;  /* 0x0000000f1400720c */ /* 0x000fda0003f05270 */
.L_x_37:
[----:B------:R-:W-:Y:S05]  /*1ce0*/  BSYNC.RELIABLE B2 ;  /* 0x0000000000027941 */ /* 0x000fea0003800100 */
.L_x_36:
[----:B------:R-:W-:-:S13]  /*1cf0*/  ISETP.LT.AND P2, PT, R20, 0x20, PT ;  /* 0x000000201400780c */ /* 0x000fda0003f41270 */
[----:B------:R-:W-:Y:S05]  /*1d00*/  @P0 BRA P2, `(.L_x_40) ;  /* 0x0000000000140947 */ /* 0x000fea0001000000 */
[----:B------:R-:W-:-:S13]  /*1d10*/  ISETP.NE.AND P0, PT, R20, -0x2, PT ;  /* 0xfffffffe1400780c */ /* 0x000fda0003f05270 */
[----:B------:R-:W-:Y:S05]  /*1d20*/  @P0 BRA `(.L_x_39) ;  /* 0x0000000000240947 */ /* 0x000fea0003800000 */
[----:B------:R-:W-:-:S05]  /*1d30*/  MOV R14, 0xfffffffe ;  /* 0xfffffffe000e7802 */ /* 0x000fca0000000f00 */
[----:B------:R2:W5:Y:S01]  /*1d40*/  ATOMG.E.CAS.STRONG.GPU PT, RZ, [R18], R14, R15 ;  /* 0x0000000e12ff73a9 */ /* 0x00056200001ee10f */
[----:B------:R-:W-:Y:S05]  /*1d50*/  BRA `(.L_x_39) ;  /* 0x0000000000187947 */ /* 0x000fea0003800000 */
.L_x_40:
[----:B------:R-:W-:Y:S01]  /*1d60*/  ISETP.GE.AND P0, PT, R20, R15, PT ;  /* 0x0000000f1400720c */ /* 0x000fe20003f06270 */
[----:B------:R-:W-:-:S12]  /*1d70*/  IMAD.MOV.U32 R14, RZ, RZ, 0x1 ;  /* 0x00000001ff0e7424 */ /* 0x000fd800078e00ff */
[----:B------:R-:W-:-:S04]  /*1d80*/  @P0 IMAD.WIDE.U32 R18, R20, 0x2, R6 ;  /* 0x0000000214120825 */ /* 0x000fc800078e0006 */
[----:B------:R-:W-:Y:S01]  /*1d90*/  @!P0 IMAD.WIDE R20, R20, 0x40, R4 ;  /* 0x0000004014148825 */ /* 0x000fe200078e0204 */
[----:B------:R1:W-:Y:S04]  /*1da0*/  @P0 STG.E.U16 desc[UR8][R18.64], R14 ;  /* 0x0000000e12000986 */ /* 0x0003e8000c101508 */
[----:B------:R1:W-:Y:S02]  /*1db0*/  @!P0 STG.E.U16 desc[UR8][R20.64], R14 ;  /* 0x0000000e14008986 */ /* 0x0003e4000c101508 */
.L_x_39:
[----:B------:R-:W-:Y:S05]  /*1dc0*/  BSYNC.RECONVERGENT B1 ;  /* 0x0000000000017941 */ /* 0x000fea0003800200 */
.L_x_35:
[----:B0-----:R-:W0:Y:S01]  /*1dd0*/  LDS R17, [R8] ;  /* 0x0000000008117984 */ /* 0x001e220000000800 */
[----:B-12---:R-:W-:Y:S01]  /*1de0*/  MOV R14, 0xffffffff ;  /* 0xffffffff000e7802 */ /* 0x006fe20000000f00 */
[----:B0-----:R-:W-:-:S05]  /*1df0*/  IMAD.WIDE R18, R17, 0x4, R2 ;  /* 0x0000000411127825 */ /* 0x001fca00078e0202 */
        /* <DEDUP_REMOVED lines=25> */
.L_x_44:
[----:B------:R-:W-:-:S13]  /*1f90*/  ISETP.NE.AND P0, PT, R20, R15, PT ;  /* 0x0000000f1400720c */ /* 0x000fda0003f05270 */
.L_x_43:
[----:B------:R-:W-:Y:S05]  /*1fa0*/  BSYNC.RELIABLE B2 ;  /* 0x0000000000027941 */ /* 0x000fea0003800100 */
.L_x_42:
[----:B------:R-:W-:-:S13]  /*1fb0*/  ISETP.LT.AND P2, PT, R20, 0x20, PT ;  /* 0x000000201400780c */ /* 0x000fda0003f41270 */
[----:B------:R-:W-:Y:S05]  /*1fc0*/  @P0 BRA P2, `(.L_x_46) ;  /* 0x0000000000140947 */ /* 0x000fea0001000000 */
[----:B------:R-:W-:-:S13]  /*1fd0*/  ISETP.NE.AND P0, PT, R20, -0x2, PT ;  /* 0xfffffffe1400780c */ /* 0x000fda0003f05270 */
[----:B------:R-:W-:Y:S05]  /*1fe0*/  @P0 BRA `(.L_x_45) ;  /* 0x0000000000240947 */ /* 0x000fea0003800000 */
[----:B------:R-:W-:-:S05]  /*1ff0*/  MOV R14, 0xfffffffe ;  /* 0xfffffffe000e7802 */ /* 0x000fca0000000f00 */
[----:B------:R0:W5:Y:S01]  /*2000*/  ATOMG.E.CAS.STRONG.GPU PT, RZ, [R18], R14, R15 ;  /* 0x0000000e12ff73a9 */ /* 0x00016200001ee10f */
[----:B------:R-:W-:Y:S05]  /*2010*/  BRA `(.L_x_45) ;  /* 0x0000000000187947 */ /* 0x000fea0003800000 */
.L_x_46:
[----:B------:R-:W-:Y:S01]  /*2020*/  ISETP.GE.AND P0, PT, R20, R15, PT ;  /* 0x0000000f1400720c */ /* 0x000fe20003f06270 */
[----:B------:R-:W-:-:S12]  /*2030*/  IMAD.MOV.U32 R14, RZ, RZ, 0x1 ;  /* 0x00000001ff0e7424 */ /* 0x000fd800078e00ff */
[----:B------:R-:W-:-:S04]  /*2040*/  @P0 IMAD.WIDE.U32 R18, R20, 0x2, R6 ;  /* 0x0000000214120825 */ /* 0x000fc800078e0006 */
[----:B------:R-:W-:Y:S01]  /*2050*/  @!P0 IMAD.WIDE R20, R20, 0x40, R4 ;  /* 0x0000004014148825 */ /* 0x000fe200078e0204 */
[----:B------:R1:W-:Y:S04]  /*2060*/  @P0 STG.E.U16 desc[UR8][R18.64], R14 ;  /* 0x0000000e12000986 */ /* 0x0003e8000c101508 */
[----:B------:R1:W-:Y:S02]  /*2070*/  @!P0 STG.E.U16 desc[UR8][R20.64], R14 ;  /* 0x0000000e14008986 */ /* 0x0003e4000c101508 */
.L_x_45:
[----:B------:R-:W-:Y:S05]  /*2080*/  BSYNC.RECONVERGENT B1 ;  /* 0x0000000000017941 */ /* 0x000fea0003800200 */
.L_x_41:
[----:B--2---:R-:W2:Y:S01]  /*2090*/  LDS R17, [R8+0x200] ;  /* 0x0002000008117984 */ /* 0x004ea20000000800 */
        /* <DEDUP_REMOVED lines=27> */
.L_x_50:
[----:B------:R-:W-:-:S13]  /*2250*/  ISETP.NE.AND P0, PT, R20, R15, PT ;  /* 0x0000000f1400720c */ /* 0x000fda0003f05270 */
.L_x_49:
[----:B------:R-:W-:Y:S05]  /*2260*/  BSYNC.RELIABLE B2 ;  /* 0x0000000000027941 */ /* 0x000fea0003800100 */
.L_x_48:
[----:B------:R-:W-:-:S13]  /*2270*/  ISETP.LT.AND P2, PT, R20, 0x20, PT ;  /* 0x000000201400780c */ /* 0x000fda0003f41270 */
[----:B------:R-:W-:Y:S05]  /*2280*/  @P0 BRA P2, `(.L_x_52) ;  /* 0x0000000000140947 */ /* 0x000fea0001000000 */
[----:B------:R-:W-:-:S13]  /*2290*/  ISETP.NE.AND P0, PT, R20, -0x2, PT ;  /* 0xfffffffe1400780c */ /* 0x000fda0003f05270 */
[----:B------:R-:W-:Y:S05]  /*22a0*/  @P0 BRA `(.L_x_51) ;  /* 0x0000000000240947 */ /* 0x000fea0003800000 */
[----:B------:R-:W-:-:S05]  /*22b0*/  MOV R14, 0xfffffffe ;  /* 0xfffffffe000e7802 */ /* 0x000fca0000000f00 */
[----:B------:R2:W5:Y:S01]  /*22c0*/  ATOMG.E.CAS.STRONG.GPU PT, RZ, [R18], R14, R15 ;  /* 0x0000000e12ff73a9 */ /* 0x00056200001ee10f */
[----:B------:R-:W-:Y:S05]  /*22d0*/  BRA `(.L_x_51) ;  /* 0x0000000000187947 */ /* 0x000fea0003800000 */
.L_x_52:
[----:B------:R-:W-:Y:S01]  /*22e0*/  ISETP.GE.AND P0, PT, R20, R15, PT ;  /* 0x0000000f1400720c */ /* 0x000fe20003f06270 */
[----:B------:R-:W-:-:S12]  /*22f0*/  IMAD.MOV.U32 R14, RZ, RZ, 0x1 ;  /* 0x00000001ff0e7424 */ /* 0x000fd800078e00ff */
[----:B------:R-:W-:-:S04]  /*2300*/  @P0 IMAD.WIDE.U32 R18, R20, 0x2, R6 ;  /* 0x0000000214120825 */ /* 0x000fc800078e0006 */
[----:B------:R-:W-:Y:S01]  /*2310*/  @!P0 IMAD.WIDE R20, R20, 0x40, R4 ;  /* 0x0000004014148825 */ /* 0x000fe200078e0204 */
[----:B------:R1:W-:Y:S04]  /*2320*/  @P0 STG.E.U16 desc[UR8][R18.64], R14 ;  /* 0x0000000e12000986 */ /* 0x0003e8000c101508 */
[----:B------:R1:W-:Y:S02]  /*2330*/  @!P0 STG.E.U16 desc[UR8][R20.64], R14 ;  /* 0x0000000e14008986 */ /* 0x0003e4000c101508 */
.L_x_51:
[----:B------:R-:W-:Y:S05]  /*2340*/  BSYNC.RECONVERGENT B1 ;  /* 0x0000000000017941 */ /* 0x000fea0003800200 */
.L_x_47:
[----:B------:R-:W-:Y:S01]  /*2350*/  IADD3 R8, PT, PT, R8, 0x800, RZ ;  /* 0x0000080008087810 */ /* 0x000fe20007ffe0ff */
[----:B------:R-:W-:Y:S06]  /*2360*/  @!P1 BRA `(.L_x_53) ;  /* 0xfffffff400309947 */ /* 0x000fec000383ffff */
.L_x_19:
[----:B------:R-:W-:Y:S05]  /*2370*/  BSYNC.RECONVERGENT B0 ;  /* 0x0000000000007941 */ /* 0x000fea0003800200 */
.L_x_18:
[----:B------:R-:W-:Y:S05]  /*2380*/  BRA `(.L_x_54) ;  /* 0x0000000000147947 */ /* 0x000fea0003800000 */
.L_x_17:
[----:B------:R-:W0:Y:S01]  /*2390*/  LDS R5, [UR5+0x1010] ;  /* 0x00101005ff057984 */ /* 0x000e220008000800 */
[----:B------:R-:W0:Y:S01]  /*23a0*/  LDC.64 R2, c[0x4][0x8] ;  /* 0x01000200ff027b82 */ /* 0x000e220000000a00 */
[----:B------:R-:W-:Y:S02]  /*23b0*/  IMAD.MOV.U32 R7, RZ, RZ, -0x2 ;  /* 0xfffffffeff077424 */ /* 0x000fe400078e00ff */
[----:B0-----:R-:W-:-:S05]  /*23c0*/  IMAD.WIDE R2, R5, 0x4, R2 ;  /* 0x0000000405027825 */ /* 0x001fca00078e0202 */
[----:B------:R3:W-:Y:S02]  /*23d0*/  STG.E desc[UR8][R2.64], R7 ;  /* 0x0000000702007986 */ /* 0x0007e4000c101908 */
.L_x_54:
[----:B------:R-:W-:Y:S01]  /*23e0*/  BAR.SYNC.DEFER_BLOCKING 0x0 ;  /* 0x0000000000007b1d */ /* 0x000fe20000010000 */
[----:B------:R-:W-:-:S13]  /*23f0*/  ISETP.NE.AND P0, PT, R16, RZ, PT ;  /* 0x000000ff1000720c */ /* 0x000fda0003f05270 */
[----:B------:R-:W-:Y:S05]  /*2400*/  @P0 EXIT ;  /* 0x000000000000094d */ /* 0x000fea0003800000 */
[----:B------:R-:W4:Y:S02]  /*2410*/  LDG.E R0, desc[UR8][R12.64] ;  /* 0x000000080c007981 */ /* 0x000f24000c1e1900 */
[----:B----4-:R-:W-:-:S13]  /*2420*/  ISETP.GE.AND P0, PT, R0, 0x400, PT ;  /* 0x000004000000780c */ /* 0x010fda0003f06270 */
[----:B------:R-:W-:Y:S05]  /*2430*/  @!P0 EXIT ;  /* 0x000000000000894d */ /* 0x000fea0003800000 */
[----:B0--3--:R-:W-:-:S05]  /*2440*/  HFMA2 R3, -RZ, RZ, 0, 6.0975551605224609375e-05 ;  /* 0x000003ffff037431 */ /* 0x009fca00000001ff */
[----:B------:R-:W-:Y:S01]  /*2450*/  STG.E desc[UR8][R12.64], R3 ;  /* 0x000000030c007986 */ /* 0x000fe2000c101908 */
[----:B------:R-:W-:Y:S05]  /*2460*/  EXIT ;  /* 0x000000000000794d */ /* 0x000fea0003800000 */
        .weak           $__internal_0_$__cuda_sm20_sqrt_rn_f32_slowpath
        .type           $__internal_0_$__cuda_sm20_sqrt_rn_f32_slowpath,@function
        .size           $__internal_0_$__cuda_sm20_sqrt_rn_f32_slowpath,(.L_x_57 - $__internal_0_$__cuda_sm20_sqrt_rn_f32_slowpath)
$__internal_0_$__cuda_sm20_sqrt_rn_f32_slowpath:
[----:B------:R-:W-:-:S13]  /*2470*/  LOP3.LUT P0, RZ, R14, 0x7fffffff, RZ, 0xc0, !PT ;  /* 0x7fffffff0eff7812 */ /* 0x000fda000780c0ff */
[----:B------:R-:W-:Y:S05]  /*2480*/  @!P0 BRA `(.L_x_55) ;  /* 0x0000000000448947 */ /* 0x000fea0003800000 */
[----:B------:R-:W-:Y:S01]  /*2490*/  FSETP.GEU.FTZ.AND P0, PT, R14, RZ, PT ;  /* 0x000000ff0e00720b */ /* 0x000fe20003f1e000 */
[----:B------:R-:W-:-:S12]  /*24a0*/  IMAD.MOV.U32 R0, RZ, RZ, R14 ;  /* 0x000000ffff007224 */ /* 0x000fd800078e000e */
[----:B------:R-:W-:Y:S01]  /*24b0*/  @!P0 MOV R14, 0x7fffffff ;  /* 0x7fffffff000e8802 */ /* 0x000fe20000000f00 */
[----:B------:R-:W-:Y:S06]  /*24c0*/  @!P0 BRA `(.L_x_55) ;  /* 0x0000000000348947 */ /* 0x000fec0003800000 */
[----:B------:R-:W-:-:S13]  /*24d0*/  FSETP.GTU.FTZ.AND P0, PT, |R0|, +INF , PT ;  /* 0x7f8000000000780b */ /* 0x000fda0003f1c200 */
[----:B------:R-:W-:Y:S01]  /*24e0*/  @P0 FADD.FTZ R14, R0, 1 ;  /* 0x3f800000000e0421 */ /* 0x000fe20000010000 */
[----:B------:R-:W-:Y:S06]  /*24f0*/  @P0 BRA `(.L_x_55) ;  /* 0x0000000000280947 */ /* 0x000fec0003800000 */
[----:B------:R-:W-:-:S13]  /*2500*/  FSETP.NEU.FTZ.AND P0, PT, |R0|, +INF , PT ;  /* 0x7f8000000000780b */ /* 0x000fda0003f1d200 */
[----:B------:R-:W-:-:S04]  /*2510*/  @P0 FFMA R20, R0, 1.84467440737095516160e+19, RZ ;  /* 0x5f80000000140823 */ /* 0x000fc800000000ff */
[----:B------:R-:W0:Y:S02]  /*2520*/  @P0 MUFU.RSQ R21, R20 ;  /* 0x0000001400150308 */ /* 0x000e240000001400 */
[----:B0-----:R-:W-:Y:S01]  /*2530*/  @P0 FMUL.FTZ R23, R20, R21 ;  /* 0x0000001514170220 */ /* 0x001fe20000410000 */
[----:B------:R-:W-:-:S03]  /*2540*/  @P0 FMUL.FTZ R21, R21, 0.5 ;  /* 0x3f00000015150820 */ /* 0x000fc60000410000 */
[----:B------:R-:W-:-:S04]  /*2550*/  @P0 FADD.FTZ R14, -R23, -RZ ;  /* 0x800000ff170e0221 */ /* 0x000fc80000010100 */
[----:B------:R-:W-:Y:S01]  /*2560*/  @P0 FFMA R22, R23, R14, R20 ;  /* 0x0000000e17160223 */ /* 0x000fe20000000014 */
[----:B------:R-:W-:-:S03]  /*2570*/  @!P0 IMAD.MOV.U32 R14, RZ, RZ, R0 ;  /* 0x000000ffff0e8224 */ /* 0x000fc600078e0000 */
[----:B------:R-:W-:-:S04]  /*2580*/  @P0 FFMA R21, R22, R21, R23 ;  /* 0x0000001516150223 */ /* 0x000fc80000000017 */
[----:B------:R-:W-:-:S07]  /*2590*/  @P0 FMUL.FTZ R14, R21, 2.3283064365386962891e-10 ;  /* 0x2f800000150e0820 */ /* 0x000fce0000410000 */
.L_x_55:
[----:B------:R-:W-:Y:S01]  /*25a0*/  HFMA2 R21, -RZ, RZ, 0, 0 ;  /* 0x00000000ff157431 */ /* 0x000fe200000001ff */
[----:B------:R-:W-:-:S04]  /*25b0*/  MOV R20, R24 ;  /* 0x0000001800147202 */ /* 0x000fc80000000f00 */
[----:B------:R-:W-:Y:S05]  /*25c0*/  RET.REL.NODEC R20 `(_Z6DBSCANv) ;  /* 0xffffffd8148c7950 */ /* 0x000fea0003c3ffff */
.L_x_56:
[----:B------:R-:W-:-:S00]  /*25d0*/  BRA `(.L_x_56) ;  /* 0xfffffffc00fc7947 */ /* 0x000fc0000383ffff */
[----:B------:R-:W-:-:S00]  /*25e0*/  NOP ;  /* 0x0000000000007918 */ /* 0x000fc00000000000 */
        /* <DEDUP_REMOVED lines=9> */
.L_x_57:


//--------------------- .nv.shared._Z6DBSCANv     --------------------------
	.section	.nv.shared._Z6DBSCANv,"aw",@nobits
	.sectionflags	@""
	.align	4
.nv.shared._Z6DBSCANv:
	.zero		5140


//--------------------- .nv.shared.reserved.0     --------------------------
	.section	.nv.shared.reserved.0,"aw",@nobits
	.weak		__nv_reservedSMEM_offset_0_alias
	.size		__nv_reservedSMEM_offset_0_alias, 0, 64
	.other		__nv_reservedSMEM_offset_0_alias,@"STO_CUDA_RESERVED_SHARED STV_DEFAULT"
__nv_reservedSMEM_offset_0_alias:
	.zero		0
	.zero		64


//--------------------- .nv.global                --------------------------
	.section	.nv.global,"aw",@nobits
	.align	4
.nv.global:
	.type		curSeedLength,@object
	.size		curSeedLength,(pointState - curSeedLength)
curSeedLength:
	.zero		128
	.type		pointState,@object
	.size		pointState,(points - pointState)
pointState:
	.zero		40000
	.type		points,@object
	.size		points,(seedList - points)
points:
	.zero		80000
	.type		seedList,@object
	.size		seedList,(collisionMatrix - seedList)
seedList:
	.zero		131072
	.type		collisionMatrix,@object
	.size		collisionMatrix,(.L_6 - collisionMatrix)
collisionMatrix:
	.zero		2048
.L_6:


//--------------------- .nv.constant0._Z6DBSCANv  --------------------------
	.section	.nv.constant0._Z6DBSCANv,"a",@progbits
	.sectionflags	@""
	.align	4
.nv.constant0._Z6DBSCANv:
	.zero		896


//--------------------- SYMBOLS --------------------------

	.type		.nv.reservedSmem.offset0,@object
	.size		.nv.reservedSmem.offset0,0x4
	.type		.nv.reservedSmem.cap,@object
	.size		.nv.reservedSmem.cap,0x4
